//
// Generated by NVIDIA NVVM Compiler
//
// Compiler Build ID: CL-36424714
// Cuda compilation tools, release 13.0, V13.0.88
// Based on NVVM 20.0.0
//

.version 9.0
.target sm_100
.address_size 64

	// .globl	_Z6newPosPiS_PdS0_S0_
.func  (.param .b64 func_retval0) __internal_accurate_pow
(
	.param .b64 __internal_accurate_pow_param_0,
	.param .b64 __internal_accurate_pow_param_1
)
;

.visible .entry _Z6newPosPiS_PdS0_S0_(
	.param .u64 .ptr .align 1 _Z6newPosPiS_PdS0_S0__param_0,
	.param .u64 .ptr .align 1 _Z6newPosPiS_PdS0_S0__param_1,
	.param .u64 .ptr .align 1 _Z6newPosPiS_PdS0_S0__param_2,
	.param .u64 .ptr .align 1 _Z6newPosPiS_PdS0_S0__param_3,
	.param .u64 .ptr .align 1 _Z6newPosPiS_PdS0_S0__param_4
)
{
	.reg .pred 	%p<69>;
	.reg .b32 	%r<92>;
	.reg .b64 	%rd<22>;
	.reg .b64 	%fd<134>;

	ld.param.u64 	%rd7, [_Z6newPosPiS_PdS0_S0__param_0];
	ld.param.u64 	%rd8, [_Z6newPosPiS_PdS0_S0__param_1];
	ld.param.u64 	%rd9, [_Z6newPosPiS_PdS0_S0__param_2];
	ld.param.u64 	%rd6, [_Z6newPosPiS_PdS0_S0__param_4];
	cvta.to.global.u64 	%rd1, %rd9;
	cvta.to.global.u64 	%rd2, %rd8;
	cvta.to.global.u64 	%rd3, %rd7;
	mov.u32 	%r22, %tid.x;
	mov.u32 	%r23, %ctaid.x;
	mov.u32 	%r24, %ntid.x;
	mad.lo.s32 	%r1, %r23, %r24, %r22;
	mov.f64 	%fd37, 0d4000000000000000;
	{
	.reg .b32 %temp; 
	mov.b64 	{%temp, %r2}, %fd37;
	}
	and.b32  	%r3, %r2, 2146435072;
	ld.global.u32 	%r25, [%rd3];
	setp.lt.s32 	%p3, %r25, 1;
	@%p3 bra 	$L__BB0_38;
	setp.eq.s32 	%p4, %r3, 1062207488;
	{ // callseq 0, 0
	.param .b64 param0;
	st.param.f64 	[param0], 0d4059000000000000;
	.param .b64 param1;
	st.param.f64 	[param1], 0d4000000000000000;
	.param .b64 retval0;
	call.uni (retval0), 
	__internal_accurate_pow, 
	(
	param0, 
	param1
	);
	ld.param.f64 	%fd38, [retval0];
	} // callseq 0
	{ // callseq 1, 0
	.param .b64 param0;
	st.param.f64 	[param0], 0d3F847AE147AE147B;
	.param .b64 param1;
	st.param.f64 	[param1], 0d4000000000000000;
	.param .b64 retval0;
	call.uni (retval0), 
	__internal_accurate_pow, 
	(
	param0, 
	param1
	);
	ld.param.f64 	%fd40, [retval0];
	} // callseq 1
	cvta.to.global.u64 	%rd10, %rd6;
	mul.lo.s32 	%r27, %r1, 3;
	setp.lt.s32 	%p6, %r2, 0;
	selp.b32 	%r4, 0, 2146435072, %p6;
	and.b32  	%r28, %r2, 2147483647;
	setp.ne.s32 	%p7, %r28, 1071644672;
	and.pred  	%p1, %p4, %p7;
	neg.f64 	%fd42, %fd38;
	mov.f64 	%fd43, 0d4059000000000000;
	{
	.reg .b32 %temp; 
	mov.b64 	{%temp, %r29}, %fd43;
	}
	setp.lt.s32 	%p8, %r29, 0;
	selp.f64 	%fd44, %fd42, %fd38, %p4;
	selp.f64 	%fd45, %fd44, %fd38, %p8;
	mul.f64 	%fd1, %fd45, 0d3DD257B4D002790D;
	mov.f64 	%fd46, 0d3FF8000000000000;
	{
	.reg .b32 %temp; 
	mov.b64 	{%temp, %r5}, %fd46;
	}
	and.b32  	%r6, %r5, 2146435072;
	setp.eq.s32 	%p9, %r6, 1073741824;
	setp.lt.s32 	%p10, %r5, 0;
	selp.b32 	%r7, 0, 2146435072, %p10;
	and.b32  	%r30, %r5, 2147483647;
	setp.ne.s32 	%p11, %r30, 1071644672;
	and.pred  	%p2, %p9, %p11;
	mul.wide.s32 	%rd11, %r27, 8;
	add.s64 	%rd4, %rd10, %rd11;
	neg.f64 	%fd47, %fd40;
	mov.f64 	%fd48, 0d3F847AE147AE147B;
	{
	.reg .b32 %temp; 
	mov.b64 	{%temp, %r31}, %fd48;
	}
	setp.lt.s32 	%p12, %r31, 0;
	selp.f64 	%fd49, %fd47, %fd40, %p4;
	selp.f64 	%fd2, %fd49, %fd40, %p12;
	mov.b32 	%r87, 0;
$L__BB0_2:
	ld.global.u32 	%r90, [%rd2];
	setp.ge.s32 	%p13, %r1, %r90;
	setp.lt.s32 	%p14, %r90, 1;
	or.pred  	%p15, %p13, %p14;
	@%p15 bra 	$L__BB0_35;
	mov.b32 	%r89, 0;
$L__BB0_4:
	setp.eq.s32 	%p16, %r1, %r89;
	@%p16 bra 	$L__BB0_34;
	setp.lt.s32 	%p17, %r2, 0;
	setp.eq.s32 	%p18, %r3, 1062207488;
	mul.lo.s32 	%r33, %r89, 3;
	mul.wide.u32 	%rd12, %r33, 8;
	add.s64 	%rd13, %rd1, %rd12;
	ld.global.f64 	%fd50, [%rd13];
	mul.lo.s32 	%r34, %r1, 3;
	mul.wide.s32 	%rd14, %r34, 8;
	add.s64 	%rd15, %rd1, %rd14;
	ld.global.f64 	%fd51, [%rd15];
	sub.f64 	%fd3, %fd50, %fd51;
	ld.global.f64 	%fd52, [%rd13+8];
	ld.global.f64 	%fd53, [%rd15+8];
	sub.f64 	%fd4, %fd52, %fd53;
	ld.global.f64 	%fd54, [%rd13+16];
	ld.global.f64 	%fd55, [%rd15+16];
	sub.f64 	%fd5, %fd54, %fd55;
	{
	.reg .b32 %temp; 
	mov.b64 	{%temp, %r12}, %fd3;
	}
	abs.f64 	%fd6, %fd3;
	{ // callseq 2, 0
	.param .b64 param0;
	st.param.f64 	[param0], %fd6;
	.param .b64 param1;
	st.param.f64 	[param1], 0d4000000000000000;
	.param .b64 retval0;
	call.uni (retval0), 
	__internal_accurate_pow, 
	(
	param0, 
	param1
	);
	ld.param.f64 	%fd56, [retval0];
	} // callseq 2
	setp.lt.s32 	%p20, %r12, 0;
	neg.f64 	%fd58, %fd56;
	selp.f64 	%fd59, %fd58, %fd56, %p18;
	selp.f64 	%fd60, %fd59, %fd56, %p20;
	setp.eq.f64 	%p21, %fd3, 0d0000000000000000;
	selp.b32 	%r35, %r12, 0, %p18;
	or.b32  	%r36, %r35, 2146435072;
	selp.b32 	%r37, %r36, %r35, %p17;
	mov.b32 	%r38, 0;
	mov.b64 	%fd61, {%r38, %r37};
	selp.f64 	%fd128, %fd61, %fd60, %p21;
	add.f64 	%fd62, %fd3, 0d4000000000000000;
	{
	.reg .b32 %temp; 
	mov.b64 	{%temp, %r39}, %fd62;
	}
	and.b32  	%r40, %r39, 2146435072;
	setp.ne.s32 	%p22, %r40, 2146435072;
	@%p22 bra 	$L__BB0_10;
	setp.num.f64 	%p23, %fd3, %fd3;
	@%p23 bra 	$L__BB0_8;
	mov.f64 	%fd63, 0d4000000000000000;
	add.rn.f64 	%fd128, %fd3, %fd63;
	bra.uni 	$L__BB0_10;
$L__BB0_8:
	setp.neu.f64 	%p24, %fd6, 0d7FF0000000000000;
	@%p24 bra 	$L__BB0_10;
	or.b32  	%r41, %r4, -2147483648;
	selp.b32 	%r42, %r41, %r4, %p1;
	selp.b32 	%r43, %r42, %r4, %p20;
	mov.b32 	%r44, 0;
	mov.b64 	%fd128, {%r44, %r43};
$L__BB0_10:
	{
	.reg .b32 %temp; 
	mov.b64 	{%temp, %r13}, %fd4;
	}
	abs.f64 	%fd11, %fd4;
	{ // callseq 3, 0
	.param .b64 param0;
	st.param.f64 	[param0], %fd11;
	.param .b64 param1;
	st.param.f64 	[param1], 0d4000000000000000;
	.param .b64 retval0;
	call.uni (retval0), 
	__internal_accurate_pow, 
	(
	param0, 
	param1
	);
	ld.param.f64 	%fd64, [retval0];
	} // callseq 3
	setp.lt.s32 	%p29, %r13, 0;
	neg.f64 	%fd66, %fd64;
	selp.f64 	%fd67, %fd66, %fd64, %p18;
	selp.f64 	%fd68, %fd67, %fd64, %p29;
	setp.eq.f64 	%p30, %fd4, 0d0000000000000000;
	selp.b32 	%r45, %r13, 0, %p18;
	or.b32  	%r46, %r45, 2146435072;
	selp.b32 	%r47, %r46, %r45, %p17;
	mov.b32 	%r48, 0;
	mov.b64 	%fd69, {%r48, %r47};
	selp.f64 	%fd129, %fd69, %fd68, %p30;
	add.f64 	%fd70, %fd4, 0d4000000000000000;
	{
	.reg .b32 %temp; 
	mov.b64 	{%temp, %r49}, %fd70;
	}
	and.b32  	%r50, %r49, 2146435072;
	setp.ne.s32 	%p31, %r50, 2146435072;
	@%p31 bra 	$L__BB0_15;
	setp.num.f64 	%p32, %fd4, %fd4;
	@%p32 bra 	$L__BB0_13;
	mov.f64 	%fd71, 0d4000000000000000;
	add.rn.f64 	%fd129, %fd4, %fd71;
	bra.uni 	$L__BB0_15;
$L__BB0_13:
	setp.neu.f64 	%p33, %fd11, 0d7FF0000000000000;
	@%p33 bra 	$L__BB0_15;
	or.b32  	%r51, %r4, -2147483648;
	selp.b32 	%r52, %r51, %r4, %p1;
	selp.b32 	%r53, %r52, %r4, %p29;
	mov.b32 	%r54, 0;
	mov.b64 	%fd129, {%r54, %r53};
$L__BB0_15:
	setp.lt.s32 	%p35, %r2, 0;
	setp.eq.s32 	%p36, %r3, 1062207488;
	setp.eq.f64 	%p38, %fd4, 0d3FF0000000000000;
	selp.f64 	%fd72, 0d3FF0000000000000, %fd129, %p38;
	setp.eq.f64 	%p39, %fd3, 0d3FF0000000000000;
	selp.f64 	%fd73, 0d3FF0000000000000, %fd128, %p39;
	add.f64 	%fd16, %fd73, %fd72;
	{
	.reg .b32 %temp; 
	mov.b64 	{%temp, %r14}, %fd5;
	}
	abs.f64 	%fd17, %fd5;
	{ // callseq 4, 0
	.param .b64 param0;
	st.param.f64 	[param0], %fd17;
	.param .b64 param1;
	st.param.f64 	[param1], 0d4000000000000000;
	.param .b64 retval0;
	call.uni (retval0), 
	__internal_accurate_pow, 
	(
	param0, 
	param1
	);
	ld.param.f64 	%fd74, [retval0];
	} // callseq 4
	setp.lt.s32 	%p40, %r14, 0;
	neg.f64 	%fd76, %fd74;
	selp.f64 	%fd77, %fd76, %fd74, %p36;
	selp.f64 	%fd78, %fd77, %fd74, %p40;
	setp.eq.f64 	%p41, %fd5, 0d0000000000000000;
	selp.b32 	%r55, %r14, 0, %p36;
	or.b32  	%r56, %r55, 2146435072;
	selp.b32 	%r57, %r56, %r55, %p35;
	mov.b32 	%r58, 0;
	mov.b64 	%fd79, {%r58, %r57};
	selp.f64 	%fd130, %fd79, %fd78, %p41;
	add.f64 	%fd80, %fd5, 0d4000000000000000;
	{
	.reg .b32 %temp; 
	mov.b64 	{%temp, %r59}, %fd80;
	}
	and.b32  	%r60, %r59, 2146435072;
	setp.ne.s32 	%p42, %r60, 2146435072;
	@%p42 bra 	$L__BB0_20;
	setp.num.f64 	%p43, %fd5, %fd5;
	@%p43 bra 	$L__BB0_18;
	mov.f64 	%fd81, 0d4000000000000000;
	add.rn.f64 	%fd130, %fd5, %fd81;
	bra.uni 	$L__BB0_20;
$L__BB0_18:
	setp.neu.f64 	%p44, %fd17, 0d7FF0000000000000;
	@%p44 bra 	$L__BB0_20;
	or.b32  	%r61, %r4, -2147483648;
	selp.b32 	%r62, %r61, %r4, %p1;
	selp.b32 	%r63, %r62, %r4, %p40;
	mov.b32 	%r64, 0;
	mov.b64 	%fd130, {%r64, %r63};
$L__BB0_20:
	setp.eq.f64 	%p49, %fd5, 0d3FF0000000000000;
	selp.f64 	%fd82, 0d3FF0000000000000, %fd130, %p49;
	add.f64 	%fd22, %fd16, %fd82;
	sqrt.rn.f64 	%fd23, %fd22;
	{
	.reg .b32 %temp; 
	mov.b64 	{%temp, %r15}, %fd23;
	}
	abs.f64 	%fd24, %fd23;
	{ // callseq 5, 0
	.param .b64 param0;
	st.param.f64 	[param0], %fd24;
	.param .b64 param1;
	st.param.f64 	[param1], 0d4000000000000000;
	.param .b64 retval0;
	call.uni (retval0), 
	__internal_accurate_pow, 
	(
	param0, 
	param1
	);
	ld.param.f64 	%fd83, [retval0];
	} // callseq 5
	setp.lt.s32 	%p50, %r15, 0;
	neg.f64 	%fd85, %fd83;
	selp.f64 	%fd86, %fd85, %fd83, %p36;
	selp.f64 	%fd87, %fd86, %fd83, %p50;
	setp.eq.f64 	%p51, %fd22, 0d0000000000000000;
	selp.b32 	%r65, %r15, 0, %p36;
	or.b32  	%r66, %r65, 2146435072;
	selp.b32 	%r67, %r66, %r65, %p35;
	mov.b32 	%r68, 0;
	mov.b64 	%fd88, {%r68, %r67};
	selp.f64 	%fd131, %fd88, %fd87, %p51;
	add.f64 	%fd89, %fd23, 0d4000000000000000;
	{
	.reg .b32 %temp; 
	mov.b64 	{%temp, %r69}, %fd89;
	}
	and.b32  	%r70, %r69, 2146435072;
	setp.ne.s32 	%p52, %r70, 2146435072;
	@%p52 bra 	$L__BB0_25;
	setp.ge.f64 	%p53, %fd22, 0d0000000000000000;
	@%p53 bra 	$L__BB0_23;
	mov.f64 	%fd90, 0d4000000000000000;
	add.rn.f64 	%fd131, %fd23, %fd90;
	bra.uni 	$L__BB0_25;
$L__BB0_23:
	setp.neu.f64 	%p54, %fd24, 0d7FF0000000000000;
	@%p54 bra 	$L__BB0_25;
	or.b32  	%r71, %r4, -2147483648;
	selp.b32 	%r72, %r71, %r4, %p1;
	selp.b32 	%r73, %r72, %r4, %p50;
	mov.b32 	%r74, 0;
	mov.b64 	%fd131, {%r74, %r73};
$L__BB0_25:
	setp.eq.f64 	%p56, %fd23, 0d3FF0000000000000;
	selp.f64 	%fd91, 0d3FF0000000000000, %fd131, %p56;
	add.f64 	%fd29, %fd2, %fd91;
	{
	.reg .b32 %temp; 
	mov.b64 	{%temp, %r16}, %fd29;
	}
	abs.f64 	%fd30, %fd29;
	setp.neu.f64 	%p57, %fd29, 0d0000000000000000;
	@%p57 bra 	$L__BB0_27;
	setp.lt.s32 	%p59, %r5, 0;
	setp.eq.s32 	%p60, %r6, 1073741824;
	selp.b32 	%r75, %r16, 0, %p60;
	or.b32  	%r76, %r75, 2146435072;
	selp.b32 	%r77, %r76, %r75, %p59;
	mov.b32 	%r78, 0;
	mov.b64 	%fd133, {%r78, %r77};
	bra.uni 	$L__BB0_28;
$L__BB0_27:
	setp.lt.s32 	%p58, %r16, 0;
	{ // callseq 6, 0
	.param .b64 param0;
	st.param.f64 	[param0], %fd30;
	.param .b64 param1;
	st.param.f64 	[param1], 0d3FF8000000000000;
	.param .b64 retval0;
	call.uni (retval0), 
	__internal_accurate_pow, 
	(
	param0, 
	param1
	);
	ld.param.f64 	%fd92, [retval0];
	} // callseq 6
	selp.f64 	%fd133, 0dFFF8000000000000, %fd92, %p58;
$L__BB0_28:
	add.f64 	%fd94, %fd29, 0d3FF8000000000000;
	{
	.reg .b32 %temp; 
	mov.b64 	{%temp, %r79}, %fd94;
	}
	and.b32  	%r80, %r79, 2146435072;
	setp.ne.s32 	%p61, %r80, 2146435072;
	@%p61 bra 	$L__BB0_33;
	setp.num.f64 	%p62, %fd29, %fd29;
	@%p62 bra 	$L__BB0_31;
	mov.f64 	%fd95, 0d3FF8000000000000;
	add.rn.f64 	%fd133, %fd29, %fd95;
	bra.uni 	$L__BB0_33;
$L__BB0_31:
	setp.neu.f64 	%p63, %fd30, 0d7FF0000000000000;
	@%p63 bra 	$L__BB0_33;
	setp.lt.s32 	%p64, %r16, 0;
	or.b32  	%r81, %r7, -2147483648;
	selp.b32 	%r82, %r81, %r7, %p2;
	selp.b32 	%r83, %r82, %r7, %p64;
	mov.b32 	%r84, 0;
	mov.b64 	%fd133, {%r84, %r83};
$L__BB0_33:
	mul.f64 	%fd96, %fd1, %fd23;
	setp.eq.f64 	%p65, %fd29, 0d3FF0000000000000;
	selp.f64 	%fd97, 0d3FF0000000000000, %fd133, %p65;
	mul.f64 	%fd98, %fd3, %fd97;
	div.rn.f64 	%fd99, %fd96, %fd98;
	ld.global.f64 	%fd100, [%rd4];
	sub.f64 	%fd101, %fd100, %fd99;
	st.global.f64 	[%rd4], %fd101;
	mul.f64 	%fd102, %fd4, %fd97;
	div.rn.f64 	%fd103, %fd96, %fd102;
	ld.global.f64 	%fd104, [%rd4+8];
	sub.f64 	%fd105, %fd104, %fd103;
	st.global.f64 	[%rd4+8], %fd105;
	mul.f64 	%fd106, %fd5, %fd97;
	div.rn.f64 	%fd107, %fd96, %fd106;
	ld.global.f64 	%fd108, [%rd4+16];
	sub.f64 	%fd109, %fd108, %fd107;
	st.global.f64 	[%rd4+16], %fd109;
	ld.global.u32 	%r90, [%rd2];
$L__BB0_34:
	add.s32 	%r89, %r89, 1;
	setp.lt.s32 	%p66, %r89, %r90;
	@%p66 bra 	$L__BB0_4;
$L__BB0_35:
	setp.ge.s32 	%p67, %r1, %r90;
	@%p67 bra 	$L__BB0_37;
	ld.param.u64 	%rd21, [_Z6newPosPiS_PdS0_S0__param_3];
	ld.global.f64 	%fd110, [%rd4];
	div.rn.f64 	%fd111, %fd110, 0d4059000000000000;
	mov.b64 	%rd16, 0;
	st.global.u64 	[%rd4], %rd16;
	cvta.to.global.u64 	%rd17, %rd21;
	mul.lo.s32 	%r85, %r1, 3;
	mul.wide.s32 	%rd18, %r85, 8;
	add.s64 	%rd19, %rd17, %rd18;
	ld.global.f64 	%fd112, [%rd19];
	fma.rn.f64 	%fd113, %fd111, 0d3F9EB851EB851EB8, %fd112;
	st.global.f64 	[%rd19], %fd113;
	add.s64 	%rd20, %rd1, %rd18;
	ld.global.f64 	%fd114, [%rd20];
	fma.rn.f64 	%fd115, %fd113, 0d3F9EB851EB851EB8, %fd114;
	st.global.f64 	[%rd20], %fd115;
	ld.global.f64 	%fd116, [%rd4+8];
	div.rn.f64 	%fd117, %fd116, 0d4059000000000000;
	st.global.u64 	[%rd4+8], %rd16;
	ld.global.f64 	%fd118, [%rd19+8];
	fma.rn.f64 	%fd119, %fd117, 0d3F9EB851EB851EB8, %fd118;
	st.global.f64 	[%rd19+8], %fd119;
	ld.global.f64 	%fd120, [%rd20+8];
	fma.rn.f64 	%fd121, %fd119, 0d3F9EB851EB851EB8, %fd120;
	st.global.f64 	[%rd20+8], %fd121;
	ld.global.f64 	%fd122, [%rd4+16];
	div.rn.f64 	%fd123, %fd122, 0d4059000000000000;
	st.global.u64 	[%rd4+16], %rd16;
	ld.global.f64 	%fd124, [%rd19+16];
	fma.rn.f64 	%fd125, %fd123, 0d3F9EB851EB851EB8, %fd124;
	st.global.f64 	[%rd19+16], %fd125;
	ld.global.f64 	%fd126, [%rd20+16];
	fma.rn.f64 	%fd127, %fd125, 0d3F9EB851EB851EB8, %fd126;
	st.global.f64 	[%rd20+16], %fd127;
$L__BB0_37:
	add.s32 	%r87, %r87, 1;
	ld.global.u32 	%r86, [%rd3];
	setp.lt.s32 	%p68, %r87, %r86;
	@%p68 bra 	$L__BB0_2;
$L__BB0_38:
	ret;

}
.func  (.param .b64 func_retval0) __internal_accurate_pow(
	.param .b64 __internal_accurate_pow_param_0,
	.param .b64 __internal_accurate_pow_param_1
)
{
	.reg .pred 	%p<8>;
	.reg .b32 	%r<49>;
	.reg .b32 	%f<3>;
	.reg .b64 	%fd<109>;

	ld.param.f64 	%fd10, [__internal_accurate_pow_param_0];
	ld.param.f64 	%fd11, [__internal_accurate_pow_param_1];
	{
	.reg .b32 %temp; 
	mov.b64 	{%temp, %r46}, %fd10;
	}
	{
	.reg .b32 %temp; 
	mov.b64 	{%r45, %temp}, %fd10;
	}
	shr.u32 	%r47, %r46, 20;
	setp.gt.u32 	%p1, %r46, 1048575;
	@%p1 bra 	$L__BB1_2;
	mul.f64 	%fd12, %fd10, 0d4350000000000000;
	{
	.reg .b32 %temp; 
	mov.b64 	{%temp, %r46}, %fd12;
	}
	{
	.reg .b32 %temp; 
	mov.b64 	{%r45, %temp}, %fd12;
	}
	shr.u32 	%r16, %r46, 20;
	add.s32 	%r47, %r16, -54;
$L__BB1_2:
	add.s32 	%r48, %r47, -1023;
	and.b32  	%r17, %r46, -2146435073;
	or.b32  	%r18, %r17, 1072693248;
	mov.b64 	%fd107, {%r45, %r18};
	setp.lt.u32 	%p2, %r18, 1073127583;
	@%p2 bra 	$L__BB1_4;
	{
	.reg .b32 %temp; 
	mov.b64 	{%r19, %temp}, %fd107;
	}
	{
	.reg .b32 %temp; 
	mov.b64 	{%temp, %r20}, %fd107;
	}
	add.s32 	%r21, %r20, -1048576;
	mov.b64 	%fd107, {%r19, %r21};
	add.s32 	%r48, %r47, -1022;
$L__BB1_4:
	add.f64 	%fd13, %fd107, 0dBFF0000000000000;
	add.f64 	%fd14, %fd107, 0d3FF0000000000000;
	rcp.approx.ftz.f64 	%fd15, %fd14;
	neg.f64 	%fd16, %fd14;
	fma.rn.f64 	%fd17, %fd16, %fd15, 0d3FF0000000000000;
	fma.rn.f64 	%fd18, %fd17, %fd17, %fd17;
	fma.rn.f64 	%fd19, %fd18, %fd15, %fd15;
	mul.f64 	%fd20, %fd13, %fd19;
	fma.rn.f64 	%fd21, %fd13, %fd19, %fd20;
	mul.f64 	%fd22, %fd21, %fd21;
	fma.rn.f64 	%fd23, %fd22, 0d3EB0F5FF7D2CAFE2, 0d3ED0F5D241AD3B5A;
	fma.rn.f64 	%fd24, %fd23, %fd22, 0d3EF3B20A75488A3F;
	fma.rn.f64 	%fd25, %fd24, %fd22, 0d3F1745CDE4FAECD5;
	fma.rn.f64 	%fd26, %fd25, %fd22, 0d3F3C71C7258A578B;
	fma.rn.f64 	%fd27, %fd26, %fd22, 0d3F6249249242B910;
	fma.rn.f64 	%fd28, %fd27, %fd22, 0d3F89999999999DFB;
	sub.f64 	%fd29, %fd13, %fd21;
	add.f64 	%fd30, %fd29, %fd29;
	neg.f64 	%fd31, %fd21;
	fma.rn.f64 	%fd32, %fd31, %fd13, %fd30;
	mul.f64 	%fd33, %fd19, %fd32;
	fma.rn.f64 	%fd34, %fd22, %fd28, 0d3FB5555555555555;
	mov.f64 	%fd35, 0d3FB5555555555555;
	sub.f64 	%fd36, %fd35, %fd34;
	fma.rn.f64 	%fd37, %fd22, %fd28, %fd36;
	add.f64 	%fd38, %fd37, 0dBC46A4CB00B9E7B0;
	add.f64 	%fd39, %fd34, %fd38;
	sub.f64 	%fd40, %fd34, %fd39;
	add.f64 	%fd41, %fd38, %fd40;
	mul.rn.f64 	%fd42, %fd21, %fd21;
	neg.f64 	%fd43, %fd42;
	fma.rn.f64 	%fd44, %fd21, %fd21, %fd43;
	{
	.reg .b32 %temp; 
	mov.b64 	{%r22, %temp}, %fd33;
	}
	{
	.reg .b32 %temp; 
	mov.b64 	{%temp, %r23}, %fd33;
	}
	add.s32 	%r24, %r23, 1048576;
	mov.b64 	%fd45, {%r22, %r24};
	fma.rn.f64 	%fd46, %fd21, %fd45, %fd44;
	mul.rn.f64 	%fd47, %fd42, %fd21;
	neg.f64 	%fd48, %fd47;
	fma.rn.f64 	%fd49, %fd42, %fd21, %fd48;
	fma.rn.f64 	%fd50, %fd42, %fd33, %fd49;
	fma.rn.f64 	%fd51, %fd46, %fd21, %fd50;
	mul.rn.f64 	%fd52, %fd39, %fd47;
	neg.f64 	%fd53, %fd52;
	fma.rn.f64 	%fd54, %fd39, %fd47, %fd53;
	fma.rn.f64 	%fd55, %fd39, %fd51, %fd54;
	fma.rn.f64 	%fd56, %fd41, %fd47, %fd55;
	add.f64 	%fd57, %fd52, %fd56;
	sub.f64 	%fd58, %fd52, %fd57;
	add.f64 	%fd59, %fd56, %fd58;
	add.f64 	%fd60, %fd21, %fd57;
	sub.f64 	%fd61, %fd21, %fd60;
	add.f64 	%fd62, %fd57, %fd61;
	add.f64 	%fd63, %fd59, %fd62;
	add.f64 	%fd64, %fd33, %fd63;
	add.f64 	%fd65, %fd60, %fd64;
	sub.f64 	%fd66, %fd60, %fd65;
	add.f64 	%fd67, %fd64, %fd66;
	xor.b32  	%r25, %r48, -2147483648;
	mov.b32 	%r26, 1127219200;
	mov.b64 	%fd68, {%r25, %r26};
	mov.b32 	%r27, -2147483648;
	mov.b64 	%fd69, {%r27, %r26};
	sub.f64 	%fd70, %fd68, %fd69;
	fma.rn.f64 	%fd71, %fd70, 0d3FE62E42FEFA39EF, %fd65;
	fma.rn.f64 	%fd72, %fd70, 0dBFE62E42FEFA39EF, %fd71;
	sub.f64 	%fd73, %fd72, %fd65;
	sub.f64 	%fd74, %fd67, %fd73;
	fma.rn.f64 	%fd75, %fd70, 0d3C7ABC9E3B39803F, %fd74;
	add.f64 	%fd76, %fd71, %fd75;
	sub.f64 	%fd77, %fd71, %fd76;
	add.f64 	%fd78, %fd75, %fd77;
	{
	.reg .b32 %temp; 
	mov.b64 	{%temp, %r28}, %fd11;
	}
	{
	.reg .b32 %temp; 
	mov.b64 	{%r29, %temp}, %fd11;
	}
	shl.b32 	%r30, %r28, 1;
	setp.gt.u32 	%p3, %r30, -33554433;
	and.b32  	%r31, %r28, -15728641;
	selp.b32 	%r32, %r31, %r28, %p3;
	mov.b64 	%fd79, {%r29, %r32};
	mul.rn.f64 	%fd80, %fd76, %fd79;
	neg.f64 	%fd81, %fd80;
	fma.rn.f64 	%fd82, %fd76, %fd79, %fd81;
	fma.rn.f64 	%fd83, %fd78, %fd79, %fd82;
	add.f64 	%fd4, %fd80, %fd83;
	sub.f64 	%fd84, %fd80, %fd4;
	add.f64 	%fd5, %fd83, %fd84;
	fma.rn.f64 	%fd85, %fd4, 0d3FF71547652B82FE, 0d4338000000000000;
	{
	.reg .b32 %temp; 
	mov.b64 	{%r13, %temp}, %fd85;
	}
	mov.f64 	%fd86, 0dC338000000000000;
	add.rn.f64 	%fd87, %fd85, %fd86;
	fma.rn.f64 	%fd88, %fd87, 0dBFE62E42FEFA39EF, %fd4;
	fma.rn.f64 	%fd89, %fd87, 0dBC7ABC9E3B39803F, %fd88;
	fma.rn.f64 	%fd90, %fd89, 0d3E5ADE1569CE2BDF, 0d3E928AF3FCA213EA;
	fma.rn.f64 	%fd91, %fd90, %fd89, 0d3EC71DEE62401315;
	fma.rn.f64 	%fd92, %fd91, %fd89, 0d3EFA01997C89EB71;
	fma.rn.f64 	%fd93, %fd92, %fd89, 0d3F2A01A014761F65;
	fma.rn.f64 	%fd94, %fd93, %fd89, 0d3F56C16C1852B7AF;
	fma.rn.f64 	%fd95, %fd94, %fd89, 0d3F81111111122322;
	fma.rn.f64 	%fd96, %fd95, %fd89, 0d3FA55555555502A1;
	fma.rn.f64 	%fd97, %fd96, %fd89, 0d3FC5555555555511;
	fma.rn.f64 	%fd98, %fd97, %fd89, 0d3FE000000000000B;
	fma.rn.f64 	%fd99, %fd98, %fd89, 0d3FF0000000000000;
	fma.rn.f64 	%fd100, %fd99, %fd89, 0d3FF0000000000000;
	{
	.reg .b32 %temp; 
	mov.b64 	{%r14, %temp}, %fd100;
	}
	{
	.reg .b32 %temp; 
	mov.b64 	{%temp, %r15}, %fd100;
	}
	shl.b32 	%r33, %r13, 20;
	add.s32 	%r34, %r33, %r15;
	mov.b64 	%fd108, {%r14, %r34};
	{
	.reg .b32 %temp; 
	mov.b64 	{%temp, %r35}, %fd4;
	}
	mov.b32 	%f2, %r35;
	abs.f32 	%f1, %f2;
	setp.lt.f32 	%p4, %f1, 0f4086232B;
	@%p4 bra 	$L__BB1_7;
	setp.lt.f64 	%p5, %fd4, 0d0000000000000000;
	add.f64 	%fd101, %fd4, 0d7FF0000000000000;
	selp.f64 	%fd108, 0d0000000000000000, %fd101, %p5;
	setp.geu.f32 	%p6, %f1, 0f40874800;
	@%p6 bra 	$L__BB1_7;
	shr.u32 	%r36, %r13, 31;
	add.s32 	%r37, %r13, %r36;
	shr.s32 	%r38, %r37, 1;
	shl.b32 	%r39, %r38, 20;
	add.s32 	%r40, %r15, %r39;
	mov.b64 	%fd102, {%r14, %r40};
	sub.s32 	%r41, %r13, %r38;
	shl.b32 	%r42, %r41, 20;
	add.s32 	%r43, %r42, 1072693248;
	mov.b32 	%r44, 0;
	mov.b64 	%fd103, {%r44, %r43};
	mul.f64 	%fd108, %fd103, %fd102;
$L__BB1_7:
	abs.f64 	%fd104, %fd108;
	setp.eq.f64 	%p7, %fd104, 0d7FF0000000000000;
	fma.rn.f64 	%fd105, %fd108, %fd5, %fd108;
	selp.f64 	%fd106, %fd108, %fd105, %p7;
	st.param.f64 	[func_retval0], %fd106;
	ret;

}


// ===== COMPILED SASS (sm_100) =====

	.target	sm_100

	.elftype	@"ET_EXEC"


//--------------------- .note.nv.tkinfo           --------------------------
	.section	.note.nv.tkinfo,"",@"SHT_NOTE"
	.sectionflags	@"SHF_NOTE_NV_TKINFO"
	.tkinfo
        /*0018*/ 	.word	0x00000002
        /*0030*/ 	.string	""
        /*0030*/ 	.string	"ptxas"
        /*0030*/ 	.string	"Cuda compilation tools, release 13.0, V13.0.88"
        /*0030*/ 	.string	"Build cuda_13.0.r13.0/compiler.36424714_0"
        /*0030*/ 	.string	"-arch sm_100 -m 64 "



//--------------------- .note.nv.cuinfo           --------------------------
	.section	.note.nv.cuinfo,"",@"SHT_NOTE"
	.sectionflags	@"SHF_NOTE_NV_CUINFO"
        /*0018*/ 	.short	0x0002
        /*001a*/ 	.short	0x0064
        /*001c*/ 	.short	0x0082
	.zero		2


//--------------------- .nv.info                  --------------------------
	.section	.nv.info,"",@"SHT_CUDA_INFO"
	.align	4


	//----- nvinfo : EIATTR_REGCOUNT
	.align		4
        /*0000*/ 	.byte	0x04, 0x2f
        /*0002*/ 	.short	(.L_1 - .L_0)
	.align		4
.L_0:
        /*0004*/ 	.word	index@(_Z6newPosPiS_PdS0_S0_)
        /*0008*/ 	.word	0x00000030


	//----- nvinfo : EIATTR_FRAME_SIZE
	.align		4
.L_1:
        /*000c*/ 	.byte	0x04, 0x11
        /*000e*/ 	.short	(.L_3 - .L_2)
	.align		4
.L_2:
        /*0010*/ 	.word	index@($_Z6newPosPiS_PdS0_S0_$__internal_accurate_pow)
        /*0014*/ 	.word	0x00000000


	//----- nvinfo : EIATTR_FRAME_SIZE
	.align		4
.L_3:
        /*0018*/ 	.byte	0x04, 0x11
        /*001a*/ 	.short	(.L_5 - .L_4)
	.align		4
.L_4:
        /*001c*/ 	.word	index@($__internal_1_$__cuda_sm20_dsqrt_rn_f64_mediumpath_v1)
        /*0020*/ 	.word	0x00000000


	//----- nvinfo : EIATTR_FRAME_SIZE
	.align		4
.L_5:
        /*0024*/ 	.byte	0x04, 0x11
        /*0026*/ 	.short	(.L_7 - .L_6)
	.align		4
.L_6:
        /*0028*/ 	.word	index@($__internal_0_$__cuda_sm20_div_rn_f64_full)
        /*002c*/ 	.word	0x00000000


	//----- nvinfo : EIATTR_FRAME_SIZE
	.align		4
.L_7:
        /*0030*/ 	.byte	0x04, 0x11
        /*0032*/ 	.short	(.L_9 - .L_8)
	.align		4
.L_8:
        /*0034*/ 	.word	index@(_Z6newPosPiS_PdS0_S0_)
        /*0038*/ 	.word	0x00000000


	//----- nvinfo : EIATTR_MIN_STACK_SIZE
	.align		4
.L_9:
        /*003c*/ 	.byte	0x04, 0x12
        /*003e*/ 	.short	(.L_11 - .L_10)
	.align		4
.L_10:
        /*0040*/ 	.word	index@(_Z6newPosPiS_PdS0_S0_)
        /*0044*/ 	.word	0x00000000
.L_11:


//--------------------- .nv.compat                --------------------------
	.section	.nv.compat,"",@"SHT_CUDA_COMPAT_INFO"
	.align	4
        /*0000*/ 	.byte	0x02, 0x09, 0x00, 0x00, 0x02, 0x02, 0x01, 0x00, 0x02, 0x05, 0x05, 0x00, 0x03, 0x07, 0x01, 0x01
        /*0010*/ 	.byte	0x02, 0x03, 0x00, 0x00, 0x02, 0x06, 0x01, 0x00, 0x04, 0x0b, 0x08, 0x00, 0x01, 0x00, 0x00, 0x00
        /*0020*/ 	.byte	0x00, 0x00, 0x00, 0x00


//--------------------- .nv.info._Z6newPosPiS_PdS0_S0_ --------------------------
	.section	.nv.info._Z6newPosPiS_PdS0_S0_,"",@"SHT_CUDA_INFO"
	.sectionflags	@""
	.align	4


	//----- nvinfo : EIATTR_CUDA_API_VERSION
	.align		4
        /*0000*/ 	.byte	0x04, 0x37
        /*0002*/ 	.short	(.L_13 - .L_12)
.L_12:
        /*0004*/ 	.word	0x00000082


	//----- nvinfo : EIATTR_KPARAM_INFO
	.align		4
.L_13:
        /*0008*/ 	.byte	0x04, 0x17
        /*000a*/ 	.short	(.L_15 - .L_14)
.L_14:
        /*000c*/ 	.word	0x00000000
        /*0010*/ 	.short	0x0004
        /*0012*/ 	.short	0x0020
        /*0014*/ 	.byte	0x00, 0xf5, 0x21, 0x00


	//----- nvinfo : EIATTR_KPARAM_INFO
	.align		4
.L_15:
        /*0018*/ 	.byte	0x04, 0x17
        /*001a*/ 	.short	(.L_17 - .L_16)
.L_16:
        /*001c*/ 	.word	0x00000000
        /*0020*/ 	.short	0x0003
        /*0022*/ 	.short	0x0018
        /*0024*/ 	.byte	0x00, 0xf5, 0x21, 0x00


	//----- nvinfo : EIATTR_KPARAM_INFO
	.align		4
.L_17:
        /*0028*/ 	.byte	0x04, 0x17
        /*002a*/ 	.short	(.L_19 - .L_18)
.L_18:
        /*002c*/ 	.word	0x00000000
        /*0030*/ 	.short	0x0002
        /*0032*/ 	.short	0x0010
        /*0034*/ 	.byte	0x00, 0xf5, 0x21, 0x00


	//----- nvinfo : EIATTR_KPARAM_INFO
	.align		4
.L_19:
        /*0038*/ 	.byte	0x04, 0x17
        /*003a*/ 	.short	(.L_21 - .L_20)
.L_20:
        /*003c*/ 	.word	0x00000000
        /*0040*/ 	.short	0x0001
        /*0042*/ 	.short	0x0008
        /*0044*/ 	.byte	0x00, 0xf5, 0x21, 0x00


	//----- nvinfo : EIATTR_KPARAM_INFO
	.align		4
.L_21:
        /*0048*/ 	.byte	0x04, 0x17
        /*004a*/ 	.short	(.L_23 - .L_22)
.L_22:
        /*004c*/ 	.word	0x00000000
        /*0050*/ 	.short	0x0000
        /*0052*/ 	.short	0x0000
        /*0054*/ 	.byte	0x00, 0xf5, 0x21, 0x00


	//----- nvinfo : EIATTR_SPARSE_MMA_MASK
	.align		4
.L_23:
        /*0058*/ 	.byte	0x03, 0x50
        /*005a*/ 	.short	0x0000


	//----- nvinfo : EIATTR_MAXREG_COUNT
	.align		4
        /*005c*/ 	.byte	0x03, 0x1b
        /*005e*/ 	.short	0x00ff


	//----- nvinfo : EIATTR_MERCURY_ISA_VERSION
	.align		4
        /*0060*/ 	.byte	0x03, 0x5f
        /*0062*/ 	.short	0x0101


	//----- nvinfo : EIATTR_VRC_CTA_INIT_COUNT
	.align		4
        /*0064*/ 	.byte	0x02, 0x4a
	.zero		1
	.zero		1


	//----- nvinfo : EIATTR_EXIT_INSTR_OFFSETS
	.align		4
        /*0068*/ 	.byte	0x04, 0x1c
        /*006a*/ 	.short	(.L_25 - .L_24)


	//   ....[0]....
.L_24:
        /*006c*/ 	.word	0x00000090


	//   ....[1]....
        /*0070*/ 	.word	0x000019a0


	//----- nvinfo : EIATTR_CRS_STACK_SIZE
	.align		4
.L_25:
        /*0074*/ 	.byte	0x04, 0x1e
        /*0076*/ 	.short	(.L_27 - .L_26)
.L_26:
        /*0078*/ 	.word	0x00000000


	//----- nvinfo : EIATTR_CBANK_PARAM_SIZE
	.align		4
.L_27:
        /*007c*/ 	.byte	0x03, 0x19
        /*007e*/ 	.short	0x0028


	//----- nvinfo : EIATTR_PARAM_CBANK
	.align		4
        /*0080*/ 	.byte	0x04, 0x0a
        /*0082*/ 	.short	(.L_29 - .L_28)
	.align		4
.L_28:
        /*0084*/ 	.word	index@(.nv.constant0._Z6newPosPiS_PdS0_S0_)
        /*0088*/ 	.short	0x0380
        /*008a*/ 	.short	0x0028


	//----- nvinfo : EIATTR_SW_WAR
	.align		4
.L_29:
        /*008c*/ 	.byte	0x04, 0x36
        /*008e*/ 	.short	(.L_31 - .L_30)
.L_30:
        /*0090*/ 	.word	0x00000008
.L_31:


//--------------------- .nv.callgraph             --------------------------
	.section	.nv.callgraph,"",@"SHT_CUDA_CALLGRAPH"
	.align	4
	.sectionentsize	8
	.align		4
        /*0000*/ 	.word	0x00000000
	.align		4
        /*0004*/ 	.word	0xffffffff
	.align		4
        /*0008*/ 	.word	0x00000000
	.align		4
        /*000c*/ 	.word	0xfffffffe
	.align		4
        /*0010*/ 	.word	0x00000000
	.align		4
        /*0014*/ 	.word	0xfffffffd
	.align		4
        /*0018*/ 	.word	0x00000000
	.align		4
        /*001c*/ 	.word	0xfffffffc


//--------------------- .text._Z6newPosPiS_PdS0_S0_ --------------------------
	.section	.text._Z6newPosPiS_PdS0_S0_,"ax",@progbits
	.align	128
        .global         _Z6newPosPiS_PdS0_S0_
        .type           _Z6newPosPiS_PdS0_S0_,@function
        .size           _Z6newPosPiS_PdS0_S0_,(.L_x_53 - _Z6newPosPiS_PdS0_S0_)
        .other          _Z6newPosPiS_PdS0_S0_,@"STO_CUDA_ENTRY STV_DEFAULT"
_Z6newPosPiS_PdS0_S0_:
.text._Z6newPosPiS_PdS0_S0_:
[----:B------:R-:W-:Y:S08]  /*0000*/  LDC R1, c[0x0][0x37c] ;  /* 0x0000df00ff017b82 */ /* 0x000ff00000000800 */
[----:B------:R-:W0:Y:S01]  /*0010*/  LDC.64 R4, c[0x0][0x380] ;  /* 0x0000e000ff047b82 */ /* 0x000e220000000a00 */
[----:B------:R-:W0:Y:S02]  /*0020*/  LDCU.64 UR6, c[0x0][0x358] ;  /* 0x00006b00ff0677ac */ /* 0x000e240008000a00 */
[----:B0-----:R-:W2:Y:S05]  /*0030*/  LDG.E R4, desc[UR6][R4.64] ;  /* 0x0000000604047981 */ /* 0x001eaa000c1e1900 */
[----:B------:R-:W0:Y:S01]  /*0040*/  S2UR UR4, SR_CTAID.X ;  /* 0x00000000000479c3 */ /* 0x000e220000002500 */
[----:B------:R-:W0:Y:S07]  /*0050*/  S2R R2, SR_TID.X ;  /* 0x0000000000027919 */ /* 0x000e2e0000002100 */
[----:B------:R-:W0:Y:S02]  /*0060*/  LDC R3, c[0x0][0x360] ;  /* 0x0000d800ff037b82 */ /* 0x000e240000000800 */
[----:B0-----:R-:W-:Y:S01]  /*0070*/  IMAD R2, R3, UR4, R2 ;  /* 0x0000000403027c24 */ /* 0x001fe2000f8e0202 */
[----:B--2---:R-:W-:-:S13]  /*0080*/  ISETP.GE.AND P0, PT, R4, 0x1, PT ;  /* 0x000000010400780c */ /* 0x004fda0003f06270 */
[----:B------:R-:W-:Y:S05]  /*0090*/  @!P0 EXIT ;  /* 0x000000000000894d */ /* 0x000fea0003800000 */
[----:B------:R-:W-:Y:S01]  /*00a0*/  BSSY.RECONVERGENT B0, `(.L_x_0) ;  /* 0x0000007000007945 */ /* 0x000fe20003800200 */
[----:B------:R-:W-:Y:S01]  /*00b0*/  IMAD.MOV.U32 R44, RZ, RZ, RZ ;  /* 0x000000ffff2c7224 */ /* 0x000fe200078e00ff */
[----:B------:R-:W-:Y:S01]  /*00c0*/  MOV R0, 0x110 ;  /* 0x0000011000007802 */ /* 0x000fe20000000f00 */
[----:B------:R-:W-:Y:S01]  /*00d0*/  IMAD.MOV.U32 R45, RZ, RZ, 0x40590000 ;  /* 0x40590000ff2d7424 */ /* 0x000fe200078e00ff */
[----:B------:R-:W-:Y:S01]  /*00e0*/  UMOV UR5, URZ ;  /* 0x000000ff00057c82 */ /* 0x000fe20008000000 */
[----:B------:R-:W-:-:S07]  /*00f0*/  IMAD.MOV.U32 R43, RZ, RZ, 0x40000000 ;  /* 0x40000000ff2b7424 */ /* 0x000fce00078e00ff */
[----:B------:R-:W-:Y:S05]  /*0100*/  CALL.REL.NOINC `($_Z6newPosPiS_PdS0_S0_$__internal_accurate_pow) ;  /* 0x0000002000587944 */ /* 0x000fea0003c00000 */
[----:B------:R-:W-:Y:S05]  /*0110*/  BSYNC.RECONVERGENT B0 ;  /* 0x0000000000007941 */ /* 0x000fea0003800200 */
.L_x_0:
[----:B------:R-:W-:Y:S01]  /*0120*/  BSSY.RECONVERGENT B0, `(.L_x_1) ;  /* 0x0000008000007945 */ /* 0x000fe20003800200 */
[----:B------:R-:W-:Y:S01]  /*0130*/  IMAD.MOV.U32 R44, RZ, RZ, 0x47ae147b ;  /* 0x47ae147bff2c7424 */ /* 0x000fe200078e00ff */
[----:B------:R-:W-:Y:S01]  /*0140*/  MOV R0, 0x1a0 ;  /* 0x000001a000007802 */ /* 0x000fe20000000f00 */
[----:B------:R-:W-:Y:S02]  /*0150*/  IMAD.MOV.U32 R45, RZ, RZ, 0x3f847ae1 ;  /* 0x3f847ae1ff2d7424 */ /* 0x000fe400078e00ff */
[----:B------:R-:W-:Y:S02]  /*0160*/  IMAD.MOV.U32 R43, RZ, RZ, 0x40000000 ;  /* 0x40000000ff2b7424 */ /* 0x000fe400078e00ff */
[----:B------:R-:W-:Y:S02]  /*0170*/  IMAD.MOV.U32 R4, RZ, RZ, R20 ;  /* 0x000000ffff047224 */ /* 0x000fe400078e0014 */
[----:B------:R-:W-:-:S07]  /*0180*/  IMAD.MOV.U32 R5, RZ, RZ, R21 ;  /* 0x000000ffff057224 */ /* 0x000fce00078e0015 */
[----:B------:R-:W-:Y:S05]  /*0190*/  CALL.REL.NOINC `($_Z6newPosPiS_PdS0_S0_$__internal_accurate_pow) ;  /* 0x0000002000347944 */ /* 0x000fea0003c00000 */
[----:B------:R-:W-:Y:S05]  /*01a0*/  BSYNC.RECONVERGENT B0 ;  /* 0x0000000000007941 */ /* 0x000fea0003800200 */
.L_x_1:
[----:B------:R-:W0:Y:S01]  /*01b0*/  LDC.64 R16, c[0x0][0x3a0] ;  /* 0x0000e800ff107b82 */ /* 0x000e220000000a00 */
[----:B------:R-:W-:Y:S01]  /*01c0*/  UMOV UR8, 0xd002790d ;  /* 0xd002790d00087882 */ /* 0x000fe20000000000 */
[----:B------:R-:W-:Y:S01]  /*01d0*/  UMOV UR9, 0x3dd257b4 ;  /* 0x3dd257b400097882 */ /* 0x000fe20000000000 */
[----:B------:R-:W-:Y:S01]  /*01e0*/  IMAD R3, R2, 0x3, RZ ;  /* 0x0000000302037824 */ /* 0x000fe200078e02ff */
[----:B------:R-:W-:Y:S01]  /*01f0*/  DMUL R18, R4, UR8 ;  /* 0x0000000804127c28 */ /* 0x000fe20008000000 */
[----:B------:R-:W-:Y:S01]  /*0200*/  IMAD.MOV.U32 R14, RZ, RZ, R20 ;  /* 0x000000ffff0e7224 */ /* 0x000fe200078e0014 */
[----:B------:R-:W-:Y:S01]  /*0210*/  MOV R15, R21 ;  /* 0x00000015000f7202 */ /* 0x000fe20000000f00 */
[----:B------:R-:W-:Y:S01]  /*0220*/  UMOV UR4, URZ ;  /* 0x000000ff00047c82 */ /* 0x000fe20008000000 */
[----:B0-----:R-:W-:-:S07]  /*0230*/  IMAD.WIDE R16, R3, 0x8, R16 ;  /* 0x0000000803107825 */ /* 0x001fce00078e0210 */
.L_x_39:
[----:B0-----:R-:W0:Y:S02]  /*0240*/  LDC.64 R4, c[0x0][0x388] ;  /* 0x0000e200ff047b82 */ /* 0x001e240000000a00 */
[----:B0-----:R-:W2:Y:S01]  /*0250*/  LDG.E R5, desc[UR6][R4.64] ;  /* 0x0000000604057981 */ /* 0x001ea2000c1e1900 */
[----:B------:R-:W-:Y:S01]  /*0260*/  BSSY.RECONVERGENT B1, `(.L_x_2) ;  /* 0x00000ff000017945 */ /* 0x000fe20003800200 */
[----:B--2---:R-:W-:-:S04]  /*0270*/  ISETP.GE.AND P0, PT, R5, 0x1, PT ;  /* 0x000000010500780c */ /* 0x004fc80003f06270 */
[----:B------:R-:W-:-:S13]  /*0280*/  ISETP.GE.OR P0, PT, R2, R5, !P0 ;  /* 0x000000050200720c */ /* 0x000fda0004706670 */
[----:B-1----:R-:W-:Y:S05]  /*0290*/  @P0 BRA `(.L_x_3) ;  /* 0x0000000c00ec0947 */ /* 0x002fea0003800000 */
[----:B------:R-:W0:Y:S01]  /*02a0*/  LDC.64 R12, c[0x0][0x390] ;  /* 0x0000e400ff0c7b82 */ /* 0x000e220000000a00 */
[----:B------:R-:W-:-:S07]  /*02b0*/  IMAD.MOV.U32 R3, RZ, RZ, RZ ;  /* 0x000000ffff037224 */ /* 0x000fce00078e00ff */
.L_x_30:
[----:B------:R-:W-:Y:S01]  /*02c0*/  ISETP.NE.AND P0, PT, R2, R3, PT ;  /* 0x000000030200720c */ /* 0x000fe20003f05270 */
[----:B------:R-:W-:-:S12]  /*02d0*/  BSSY.RECONVERGENT B0, `(.L_x_4) ;  /* 0x00000f4000007945 */ /* 0x000fd80003800200 */
[----:B-1----:R-:W-:Y:S05]  /*02e0*/  @!P0 BRA `(.L_x_5) ;  /* 0x0000000c00c88947 */ /* 0x002fea0003800000 */
[----:B------:R-:W-:Y:S02]  /*02f0*/  IMAD R5, R3, 0x3, RZ ;  /* 0x0000000303057824 */ /* 0x000fe400078e02ff */
[----:B------:R-:W-:Y:S02]  /*0300*/  IMAD R21, R2, 0x3, RZ ;  /* 0x0000000302157824 */ /* 0x000fe400078e02ff */
[----:B0-----:R-:W-:-:S04]  /*0310*/  IMAD.WIDE.U32 R4, R5, 0x8, R12 ;  /* 0x0000000805047825 */ /* 0x001fc800078e000c */
[----:B------:R-:W-:Y:S01]  /*0320*/  IMAD.WIDE R20, R21, 0x8, R12 ;  /* 0x0000000815147825 */ /* 0x000fe200078e020c */
[----:B------:R-:W2:Y:S04]  /*0330*/  LDG.E.64 R10, desc[UR6][R4.64] ;  /* 0x00000006040a7981 */ /* 0x000ea8000c1e1b00 */
[----:B------:R-:W2:Y:S04]  /*0340*/  LDG.E.64 R6, desc[UR6][R20.64] ;  /* 0x0000000614067981 */ /* 0x000ea8000c1e1b00 */
[----:B------:R-:W3:Y:S04]  /*0350*/  LDG.E.64 R8, desc[UR6][R4.64+0x8] ;  /* 0x0000080604087981 */ /* 0x000ee8000c1e1b00 */
[----:B------:R-:W4:Y:S04]  /*0360*/  LDG.E.64 R24, desc[UR6][R4.64+0x10] ;  /* 0x0000100604187981 */ /* 0x000f28000c1e1b00 */
[----:B------:R-:W3:Y:S04]  /*0370*/  LDG.E.64 R22, desc[UR6][R20.64+0x8] ;  /* 0x0000080614167981 */ /* 0x000ee8000c1e1b00 */
[----:B------:R-:W4:Y:S01]  /*0380*/  LDG.E.64 R26, desc[UR6][R20.64+0x10] ;  /* 0x00001006141a7981 */ /* 0x000f22000c1e1b00 */
[----:B------:R-:W-:Y:S01]  /*0390*/  BSSY.RECONVERGENT B2, `(.L_x_6) ;  /* 0x0000008000027945 */ /* 0x000fe20003800200 */
[----:B------:R-:W-:Y:S01]  /*03a0*/  IMAD.MOV.U32 R43, RZ, RZ, 0x40000000 ;  /* 0x40000000ff2b7424 */ /* 0x000fe200078e00ff */
[----:B------:R-:W-:Y:S01]  /*03b0*/  MOV R0, 0x410 ;  /* 0x0000041000007802 */ /* 0x000fe20000000f00 */
[----:B--2---:R-:W-:-:S08]  /*03c0*/  DADD R10, R10, -R6 ;  /* 0x000000000a0a7229 */ /* 0x004fd00000000806 */
[----:B------:R-:W-:Y:S02]  /*03d0*/  DADD R44, -RZ, |R10| ;  /* 0x00000000ff2c7229 */ /* 0x000fe4000000050a */
[----:B---3--:R-:W-:Y:S02]  /*03e0*/  DADD R8, R8, -R22 ;  /* 0x0000000008087229 */ /* 0x008fe40000000816 */
[----:B----4-:R-:W-:-:S11]  /*03f0*/  DADD R6, R24, -R26 ;  /* 0x0000000018067229 */ /* 0x010fd6000000081a */
[----:B------:R-:W-:Y:S05]  /*0400*/  CALL.REL.NOINC `($_Z6newPosPiS_PdS0_S0_$__internal_accurate_pow) ;  /* 0x0000001c00987944 */ /* 0x000fea0003c00000 */
[----:B------:R-:W-:Y:S05]  /*0410*/  BSYNC.RECONVERGENT B2 ;  /* 0x0000000000027941 */ /* 0x000fea0003800200 */
.L_x_6:
[C---:B------:R-:W-:Y:S01]  /*0420*/  DADD R4, R10.reuse, 2 ;  /* 0x400000000a047429 */ /* 0x040fe20000000000 */
[----:B------:R-:W-:Y:S01]  /*0430*/  BSSY.RECONVERGENT B2, `(.L_x_7) ;  /* 0x000000f000027945 */ /* 0x000fe20003800200 */
[----:B------:R-:W-:Y:S02]  /*0440*/  DADD R22, -RZ, |R8| ;  /* 0x00000000ff167229 */ /* 0x000fe40000000508 */
[----:B------:R-:W-:-:S06]  /*0450*/  DSETP.NEU.AND P0, PT, R10, RZ, PT ;  /* 0x000000ff0a00722a */ /* 0x000fcc0003f0d000 */
[----:B------:R-:W-:Y:S02]  /*0460*/  LOP3.LUT R4, R5, 0x7ff00000, RZ, 0xc0, !PT ;  /* 0x7ff0000005047812 */ /* 0x000fe400078ec0ff */
[----:B------:R-:W-:Y:S01]  /*0470*/  FSEL R5, R21, RZ, P0 ;  /* 0x000000ff15057208 */ /* 0x000fe20000000000 */
[----:B------:R-:W-:Y:S01]  /*0480*/  IMAD.MOV.U32 R44, RZ, RZ, R22 ;  /* 0x000000ffff2c7224 */ /* 0x000fe200078e0016 */
[----:B------:R-:W-:Y:S02]  /*0490*/  ISETP.NE.AND P1, PT, R4, 0x7ff00000, PT ;  /* 0x7ff000000400780c */ /* 0x000fe40003f25270 */
[----:B------:R-:W-:-:S11]  /*04a0*/  FSEL R4, R20, RZ, P0 ;  /* 0x000000ff14047208 */ /* 0x000fd60000000000 */
[----:B------:R-:W-:Y:S05]  /*04b0*/  @P1 BRA `(.L_x_8) ;  /* 0x0000000000181947 */ /* 0x000fea0003800000 */
[----:B------:R-:W-:-:S14]  /*04c0*/  DSETP.NAN.AND P0, PT, R10, R10, PT ;  /* 0x0000000a0a00722a */ /* 0x000fdc0003f08000 */
[----:B------:R-:W-:Y:S01]  /*04d0*/  @P0 DADD R4, R10, 2 ;  /* 0x400000000a040429 */ /* 0x000fe20000000000 */
[----:B------:R-:W-:Y:S10]  /*04e0*/  @P0 BRA `(.L_x_8) ;  /* 0x00000000000c0947 */ /* 0x000ff40003800000 */
[----:B------:R-:W-:-:S14]  /*04f0*/  DSETP.NEU.AND P0, PT, |R10|, +INF , PT ;  /* 0x7ff000000a00742a */ /* 0x000fdc0003f0d200 */
[----:B------:R-:W-:Y:S02]  /*0500*/  @!P0 IMAD.MOV.U32 R4, RZ, RZ, 0x0 ;  /* 0x00000000ff048424 */ /* 0x000fe400078e00ff */
[----:B------:R-:W-:-:S07]  /*0510*/  @!P0 IMAD.MOV.U32 R5, RZ, RZ, 0x7ff00000 ;  /* 0x7ff00000ff058424 */ /* 0x000fce00078e00ff */
.L_x_8:
[----:B------:R-:W-:Y:S05]  /*0520*/  BSYNC.RECONVERGENT B2 ;  /* 0x0000000000027941 */ /* 0x000fea0003800200 */
.L_x_7:
[----:B------:R-:W-:Y:S01]  /*0530*/  BSSY.RECONVERGENT B2, `(.L_x_9) ;  /* 0x0000005000027945 */ /* 0x000fe20003800200 */
[----:B------:R-:W-:Y:S01]  /*0540*/  IMAD.MOV.U32 R45, RZ, RZ, R23 ;  /* 0x000000ffff2d7224 */ /* 0x000fe200078e0017 */
[----:B------:R-:W-:Y:S01]  /*0550*/  MOV R0, 0x580 ;  /* 0x0000058000007802 */ /* 0x000fe20000000f00 */
[----:B------:R-:W-:-:S07]  /*0560*/  IMAD.MOV.U32 R43, RZ, RZ, 0x40000000 ;  /* 0x40000000ff2b7424 */ /* 0x000fce00078e00ff */
[----:B------:R-:W-:Y:S05]  /*0570*/  CALL.REL.NOINC `($_Z6newPosPiS_PdS0_S0_$__internal_accurate_pow) ;  /* 0x0000001c003c7944 */ /* 0x000fea0003c00000 */
[----:B------:R-:W-:Y:S05]  /*0580*/  BSYNC.RECONVERGENT B2 ;  /* 0x0000000000027941 */ /* 0x000fea0003800200 */
.L_x_9:
[C---:B------:R-:W-:Y:S01]  /*0590*/  DADD R22, R8.reuse, 2 ;  /* 0x4000000008167429 */ /* 0x040fe20000000000 */
[----:B------:R-:W-:Y:S01]  /*05a0*/  BSSY.RECONVERGENT B2, `(.L_x_10) ;  /* 0x0000012000027945 */ /* 0x000fe20003800200 */
[----:B------:R-:W-:Y:S02]  /*05b0*/  DSETP.NEU.AND P1, PT, R8, RZ, PT ;  /* 0x000000ff0800722a */ /* 0x000fe40003f2d000 */
[----:B------:R-:W-:Y:S02]  /*05c0*/  DSETP.NEU.AND P3, PT, R10, 1, PT ;  /* 0x3ff000000a00742a */ /* 0x000fe40003f6d000 */
[----:B------:R-:W-:Y:S02]  /*05d0*/  DSETP.NEU.AND P0, PT, R8, 1, PT ;  /* 0x3ff000000800742a */ /* 0x000fe40003f0d000 */
[----:B------:R-:W-:Y:S01]  /*05e0*/  DADD R44, -RZ, |R6| ;  /* 0x00000000ff2c7229 */ /* 0x000fe20000000506 */
[----:B------:R-:W-:Y:S02]  /*05f0*/  FSEL R20, R20, RZ, P1 ;  /* 0x000000ff14147208 */ /* 0x000fe40000800000 */
[----:B------:R-:W-:-:S02]  /*0600*/  LOP3.LUT R22, R23, 0x7ff00000, RZ, 0xc0, !PT ;  /* 0x7ff0000017167812 */ /* 0x000fc400078ec0ff */
[----:B------:R-:W-:Y:S02]  /*0610*/  FSEL R21, R21, RZ, P1 ;  /* 0x000000ff15157208 */ /* 0x000fe40000800000 */
[----:B------:R-:W-:Y:S02]  /*0620*/  ISETP.NE.AND P2, PT, R22, 0x7ff00000, PT ;  /* 0x7ff000001600780c */ /* 0x000fe40003f45270 */
[----:B------:R-:W-:Y:S02]  /*0630*/  FSEL R40, R4, RZ, P3 ;  /* 0x000000ff04287208 */ /* 0x000fe40001800000 */
[----:B------:R-:W-:-:S09]  /*0640*/  FSEL R41, R5, 1.875, P3 ;  /* 0x3ff0000005297808 */ /* 0x000fd20001800000 */
[----:B------:R-:W-:Y:S05]  /*0650*/  @P2 BRA `(.L_x_11) ;  /* 0x0000000000182947 */ /* 0x000fea0003800000 */
[----:B------:R-:W-:-:S14]  /*0660*/  DSETP.NAN.AND P1, PT, R8, R8, PT ;  /* 0x000000080800722a */ /* 0x000fdc0003f28000 */
[----:B------:R-:W-:Y:S01]  /*0670*/  @P1 DADD R20, R8, 2 ;  /* 0x4000000008141429 */ /* 0x000fe20000000000 */
[----:B------:R-:W-:Y:S10]  /*0680*/  @P1 BRA `(.L_x_11) ;  /* 0x00000000000c1947 */ /* 0x000ff40003800000 */
[----:B------:R-:W-:-:S14]  /*0690*/  DSETP.NEU.AND P1, PT, |R8|, +INF , PT ;  /* 0x7ff000000800742a */ /* 0x000fdc0003f2d200 */
[----:B------:R-:W-:Y:S02]  /*06a0*/  @!P1 IMAD.MOV.U32 R20, RZ, RZ, 0x0 ;  /* 0x00000000ff149424 */ /* 0x000fe400078e00ff */
[----:B------:R-:W-:-:S07]  /*06b0*/  @!P1 IMAD.MOV.U32 R21, RZ, RZ, 0x7ff00000 ;  /* 0x7ff00000ff159424 */ /* 0x000fce00078e00ff */
.L_x_11:
[----:B------:R-:W-:Y:S05]  /*06c0*/  BSYNC.RECONVERGENT B2 ;  /* 0x0000000000027941 */ /* 0x000fea0003800200 */
.L_x_10:
[----:B------:R-:W-:Y:S01]  /*06d0*/  FSEL R4, R20, RZ, P0 ;  /* 0x000000ff14047208 */ /* 0x000fe20000000000 */
[----:B------:R-:W-:Y:S01]  /*06e0*/  BSSY.RECONVERGENT B2, `(.L_x_12) ;  /* 0x0000006000027945 */ /* 0x000fe20003800200 */
[----:B------:R-:W-:Y:S02]  /*06f0*/  FSEL R5, R21, 1.875, P0 ;  /* 0x3ff0000015057808 */ /* 0x000fe40000000000 */
[----:B------:R-:W-:Y:S02]  /*0700*/  MOV R43, 0x40000000 ;  /* 0x40000000002b7802 */ /* 0x000fe40000000f00 */
[----:B------:R-:W-:Y:S02]  /*0710*/  MOV R0, 0x740 ;  /* 0x0000074000007802 */ /* 0x000fe40000000f00 */
[----:B------:R-:W-:-:S11]  /*0720*/  DADD R40, R40, R4 ;  /* 0x0000000028287229 */ /* 0x000fd60000000004 */
[----:B------:R-:W-:Y:S05]  /*0730*/  CALL.REL.NOINC `($_Z6newPosPiS_PdS0_S0_$__internal_accurate_pow) ;  /* 0x0000001800cc7944 */ /* 0x000fea0003c00000 */
[----:B------:R-:W-:Y:S05]  /*0740*/  BSYNC.RECONVERGENT B2 ;  /* 0x0000000000027941 */ /* 0x000fea0003800200 */
.L_x_12:
[C---:B------:R-:W-:Y:S01]  /*0750*/  DADD R4, R6.reuse, 2 ;  /* 0x4000000006047429 */ /* 0x040fe20000000000 */
[----:B------:R-:W-:Y:S01]  /*0760*/  BSSY.RECONVERGENT B2, `(.L_x_13) ;  /* 0x000000e000027945 */ /* 0x000fe20003800200 */
[C---:B------:R-:W-:Y:S02]  /*0770*/  DSETP.NEU.AND P1, PT, R6.reuse, RZ, PT ;  /* 0x000000ff0600722a */ /* 0x040fe40003f2d000 */
[----:B------:R-:W-:-:S06]  /*0780*/  DSETP.NEU.AND P0, PT, R6, 1, PT ;  /* 0x3ff000000600742a */ /* 0x000fcc0003f0d000 */
[----:B------:R-:W-:Y:S02]  /*0790*/  LOP3.LUT R4, R5, 0x7ff00000, RZ, 0xc0, !PT ;  /* 0x7ff0000005047812 */ /* 0x000fe400078ec0ff */
[----:B------:R-:W-:Y:S02]  /*07a0*/  FSEL R5, R21, RZ, P1 ;  /* 0x000000ff15057208 */ /* 0x000fe40000800000 */
        /* <DEDUP_REMOVED lines=9> */
.L_x_14:
[----:B------:R-:W-:Y:S05]  /*0840*/  BSYNC.RECONVERGENT B2 ;  /* 0x0000000000027941 */ /* 0x000fea0003800200 */
.L_x_13:
[----:B------:R-:W-:Y:S01]  /*0850*/  FSEL R4, R4, RZ, P0 ;  /* 0x000000ff04047208 */ /* 0x000fe20000000000 */
[----:B------:R-:W-:Y:S01]  /*0860*/  IMAD.MOV.U32 R22, RZ, RZ, 0x0 ;  /* 0x00000000ff167424 */ /* 0x000fe200078e00ff */
[----:B------:R-:W-:Y:S01]  /*0870*/  FSEL R5, R5, 1.875, P0 ;  /* 0x3ff0000005057808 */ /* 0x000fe20000000000 */
[----:B------:R-:W-:Y:S01]  /*0880*/  IMAD.MOV.U32 R23, RZ, RZ, 0x3fd80000 ;  /* 0x3fd80000ff177424 */ /* 0x000fe200078e00ff */
[----:B------:R-:W-:Y:S04]  /*0890*/  BSSY.RECONVERGENT B2, `(.L_x_15) ;  /* 0x0000014000027945 */ /* 0x000fe80003800200 */
[----:B------:R-:W-:-:S06]  /*08a0*/  DADD R40, R40, R4 ;  /* 0x0000000028287229 */ /* 0x000fcc0000000004 */
[----:B------:R-:W0:Y:S04]  /*08b0*/  MUFU.RSQ64H R21, R41 ;  /* 0x0000002900157308 */ /* 0x000e280000001c00 */
[----:B------:R-:W-:-:S05]  /*08c0*/  VIADD R20, R41, 0xfcb00000 ;  /* 0xfcb0000029147836 */ /* 0x000fca0000000000 */
[----:B------:R-:W-:Y:S01]  /*08d0*/  ISETP.GE.U32.AND P0, PT, R20, 0x7ca00000, PT ;  /* 0x7ca000001400780c */ /* 0x000fe20003f06070 */
[----:B0-----:R-:W-:-:S08]  /*08e0*/  DMUL R4, R20, R20 ;  /* 0x0000001414047228 */ /* 0x001fd00000000000 */
[----:B------:R-:W-:-:S08]  /*08f0*/  DFMA R4, R40, -R4, 1 ;  /* 0x3ff000002804742b */ /* 0x000fd00000000804 */
[----:B------:R-:W-:Y:S02]  /*0900*/  DFMA R22, R4, R22, 0.5 ;  /* 0x3fe000000416742b */ /* 0x000fe40000000016 */
[----:B------:R-:W-:-:S08]  /*0910*/  DMUL R4, R20, R4 ;  /* 0x0000000414047228 */ /* 0x000fd00000000000 */
[----:B------:R-:W-:-:S08]  /*0920*/  DFMA R24, R22, R4, R20 ;  /* 0x000000041618722b */ /* 0x000fd00000000014 */
[----:B------:R-:W-:Y:S02]  /*0930*/  DMUL R26, R40, R24 ;  /* 0x00000018281a7228 */ /* 0x000fe40000000000 */
[----:B------:R-:W-:Y:S02]  /*0940*/  VIADD R23, R25, 0xfff00000 ;  /* 0xfff0000019177836 */ /* 0x000fe40000000000 */
[----:B------:R-:W-:-:S04]  /*0950*/  IMAD.MOV.U32 R22, RZ, RZ, R24 ;  /* 0x000000ffff167224 */ /* 0x000fc800078e0018 */
[----:B------:R-:W-:-:S08]  /*0960*/  DFMA R28, R26, -R26, R40 ;  /* 0x8000001a1a1c722b */ /* 0x000fd00000000028 */
[----:B------:R-:W-:Y:S01]  /*0970*/  DFMA R4, R28, R22, R26 ;  /* 0x000000161c04722b */ /* 0x000fe2000000001a */
[----:B------:R-:W-:Y:S10]  /*0980*/  @!P0 BRA `(.L_x_16) ;  /* 0x0000000000108947 */ /* 0x000ff40003800000 */
[----:B------:R-:W-:-:S07]  /*0990*/  MOV R0, 0x9b0 ;  /* 0x000009b000007802 */ /* 0x000fce0000000f00 */
[----:B------:R-:W-:Y:S05]  /*09a0*/  CALL.REL.NOINC `($__internal_1_$__cuda_sm20_dsqrt_rn_f64_mediumpath_v1) ;  /* 0x0000001400747944 */ /* 0x000fea0003c00000 */
[----:B------:R-:W-:Y:S02]  /*09b0*/  IMAD.MOV.U32 R4, RZ, RZ, R20 ;  /* 0x000000ffff047224 */ /* 0x000fe400078e0014 */
[----:B------:R-:W-:-:S07]  /*09c0*/  IMAD.MOV.U32 R5, RZ, RZ, R21 ;  /* 0x000000ffff057224 */ /* 0x000fce00078e0015 */
.L_x_16:
[----:B------:R-:W-:Y:S05]  /*09d0*/  BSYNC.RECONVERGENT B2 ;  /* 0x0000000000027941 */ /* 0x000fea0003800200 */
.L_x_15:
[----:B------:R-:W-:Y:S01]  /*09e0*/  DADD R44, -RZ, |R4| ;  /* 0x00000000ff2c7229 */ /* 0x000fe20000000504 */
[----:B------:R-:W-:Y:S01]  /*09f0*/  BSSY.RECONVERGENT B2, `(.L_x_17) ;  /* 0x0000004000027945 */ /* 0x000fe20003800200 */
[----:B------:R-:W-:Y:S02]  /*0a00*/  MOV R43, 0x40000000 ;  /* 0x40000000002b7802 */ /* 0x000fe40000000f00 */
[----:B------:R-:W-:-:S07]  /*0a10*/  MOV R0, 0xa30 ;  /* 0x00000a3000007802 */ /* 0x000fce0000000f00 */
[----:B------:R-:W-:Y:S05]  /*0a20*/  CALL.REL.NOINC `($_Z6newPosPiS_PdS0_S0_$__internal_accurate_pow) ;  /* 0x0000001800107944 */ /* 0x000fea0003c00000 */
[----:B------:R-:W-:Y:S05]  /*0a30*/  BSYNC.RECONVERGENT B2 ;  /* 0x0000000000027941 */ /* 0x000fea0003800200 */
.L_x_17:
[----:B------:R-:W-:Y:S01]  /*0a40*/  DADD R22, R4, 2 ;  /* 0x4000000004167429 */ /* 0x000fe20000000000 */
[----:B------:R-:W-:Y:S01]  /*0a50*/  BSSY.RECONVERGENT B2, `(.L_x_18) ;  /* 0x000000e000027945 */ /* 0x000fe20003800200 */
[----:B------:R-:W-:Y:S02]  /*0a60*/  DSETP.NEU.AND P1, PT, R40, RZ, PT ;  /* 0x000000ff2800722a */ /* 0x000fe40003f2d000 */
[----:B------:R-:W-:-:S04]  /*0a70*/  DSETP.NEU.AND P0, PT, R4, 1, PT ;  /* 0x3ff000000400742a */ /* 0x000fc80003f0d000 */
[----:B------:R-:W-:Y:S02]  /*0a80*/  FSEL R20, R20, RZ, P1 ;  /* 0x000000ff14147208 */ /* 0x000fe40000800000 */
[----:B------:R-:W-:Y:S02]  /*0a90*/  LOP3.LUT R22, R23, 0x7ff00000, RZ, 0xc0, !PT ;  /* 0x7ff0000017167812 */ /* 0x000fe400078ec0ff */
[----:B------:R-:W-:Y:S02]  /*0aa0*/  FSEL R21, R21, RZ, P1 ;  /* 0x000000ff15157208 */ /* 0x000fe40000800000 */
[----:B------:R-:W-:-:S13]  /*0ab0*/  ISETP.NE.AND P2, PT, R22, 0x7ff00000, PT ;  /* 0x7ff000001600780c */ /* 0x000fda0003f45270 */
[----:B------:R-:W-:Y:S05]  /*0ac0*/  @P2 BRA `(.L_x_19) ;  /* 0x0000000000182947 */ /* 0x000fea0003800000 */
[----:B------:R-:W-:-:S14]  /*0ad0*/  DSETP.GE.AND P1, PT, R40, RZ, PT ;  /* 0x000000ff2800722a */ /* 0x000fdc0003f26000 */
[----:B------:R-:W-:Y:S01]  /*0ae0*/  @!P1 DADD R20, R4, 2 ;  /* 0x4000000004149429 */ /* 0x000fe20000000000 */
[----:B------:R-:W-:Y:S10]  /*0af0*/  @!P1 BRA `(.L_x_19) ;  /* 0x00000000000c9947 */ /* 0x000ff40003800000 */
[----:B------:R-:W-:-:S14]  /*0b00*/  DSETP.NEU.AND P1, PT, |R4|, +INF , PT ;  /* 0x7ff000000400742a */ /* 0x000fdc0003f2d200 */
[----:B------:R-:W-:Y:S02]  /*0b10*/  @!P1 IMAD.MOV.U32 R20, RZ, RZ, 0x0 ;  /* 0x00000000ff149424 */ /* 0x000fe400078e00ff */
[----:B------:R-:W-:-:S07]  /*0b20*/  @!P1 IMAD.MOV.U32 R21, RZ, RZ, 0x7ff00000 ;  /* 0x7ff00000ff159424 */ /* 0x000fce00078e00ff */
.L_x_19:
[----:B------:R-:W-:Y:S05]  /*0b30*/  BSYNC.RECONVERGENT B2 ;  /* 0x0000000000027941 */ /* 0x000fea0003800200 */
.L_x_18:
[----:B------:R-:W-:Y:S01]  /*0b40*/  FSEL R40, R20, RZ, P0 ;  /* 0x000000ff14287208 */ /* 0x000fe20000000000 */
[----:B------:R-:W-:Y:S01]  /*0b50*/  BSSY.RECONVERGENT B2, `(.L_x_20) ;  /* 0x000000d000027945 */ /* 0x000fe20003800200 */
[----:B------:R-:W-:-:S06]  /*0b60*/  FSEL R41, R21, 1.875, P0 ;  /* 0x3ff0000015297808 */ /* 0x000fcc0000000000 */
[----:B------:R-:W-:-:S08]  /*0b70*/  DADD R40, R14, R40 ;  /* 0x000000000e287229 */ /* 0x000fd00000000028 */
[----:B------:R-:W-:-:S14]  /*0b80*/  DSETP.NEU.AND P0, PT, R40, RZ, PT ;  /* 0x000000ff2800722a */ /* 0x000fdc0003f0d000 */
[----:B------:R-:W-:Y:S01]  /*0b90*/  @!P0 CS2R R22, SRZ ;  /* 0x0000000000168805 */ /* 0x000fe2000001ff00 */
[----:B------:R-:W-:Y:S06]  /*0ba0*/  @!P0 BRA `(.L_x_21) ;  /* 0x00000000001c8947 */ /* 0x000fec0003800000 */
[----:B------:R-:W-:Y:S01]  /*0bb0*/  DADD R44, -RZ, |R40| ;  /* 0x00000000ff2c7229 */ /* 0x000fe20000000528 */
[----:B------:R-:W-:Y:S01]  /*0bc0*/  ISETP.GE.AND P0, PT, R41, RZ, PT ;  /* 0x000000ff2900720c */ /* 0x000fe20003f06270 */
[----:B------:R-:W-:Y:S01]  /*0bd0*/  IMAD.MOV.U32 R43, RZ, RZ, 0x3ff80000 ;  /* 0x3ff80000ff2b7424 */ /* 0x000fe200078e00ff */
[----:B------:R-:W-:-:S11]  /*0be0*/  MOV R0, 0xc00 ;  /* 0x00000c0000007802 */ /* 0x000fd60000000f00 */
[----:B------:R-:W-:Y:S05]  /*0bf0*/  CALL.REL.NOINC `($_Z6newPosPiS_PdS0_S0_$__internal_accurate_pow) ;  /* 0x00000014009c7944 */ /* 0x000fea0003c00000 */
[----:B------:R-:W-:Y:S02]  /*0c00*/  FSEL R22, R20, RZ, P0 ;  /* 0x000000ff14167208 */ /* 0x000fe40000000000 */
[----:B------:R-:W-:-:S07]  /*0c10*/  FSEL R23, R21, -QNAN , P0 ;  /* 0xfff8000015177808 */ /* 0x000fce0000000000 */
.L_x_21:
[----:B------:R-:W-:Y:S05]  /*0c20*/  BSYNC.RECONVERGENT B2 ;  /* 0x0000000000027941 */ /* 0x000fea0003800200 */
.L_x_20:
[C---:B------:R-:W-:Y:S01]  /*0c30*/  DADD R20, R40.reuse, 1.5 ;  /* 0x3ff8000028147429 */ /* 0x040fe20000000000 */
[----:B------:R-:W-:Y:S01]  /*0c40*/  BSSY.RECONVERGENT B2, `(.L_x_22) ;  /* 0x000000b000027945 */ /* 0x000fe20003800200 */
[----:B------:R-:W-:-:S08]  /*0c50*/  DSETP.NEU.AND P1, PT, R40, 1, PT ;  /* 0x3ff000002800742a */ /* 0x000fd00003f2d000 */
[----:B------:R-:W-:-:S04]  /*0c60*/  LOP3.LUT R20, R21, 0x7ff00000, RZ, 0xc0, !PT ;  /* 0x7ff0000015147812 */ /* 0x000fc800078ec0ff */
[----:B------:R-:W-:-:S13]  /*0c70*/  ISETP.NE.AND P0, PT, R20, 0x7ff00000, PT ;  /* 0x7ff000001400780c */ /* 0x000fda0003f05270 */
[----:B------:R-:W-:Y:S05]  /*0c80*/  @P0 BRA `(.L_x_23) ;  /* 0x0000000000180947 */ /* 0x000fea0003800000 */
[----:B------:R-:W-:-:S14]  /*0c90*/  DSETP.NAN.AND P0, PT, R40, R40, PT ;  /* 0x000000282800722a */ /* 0x000fdc0003f08000 */
[----:B------:R-:W-:Y:S01]  /*0ca0*/  @P0 DADD R22, R40, 1.5 ;  /* 0x3ff8000028160429 */ /* 0x000fe20000000000 */
[----:B------:R-:W-:Y:S10]  /*0cb0*/  @P0 BRA `(.L_x_23) ;  /* 0x00000000000c0947 */ /* 0x000ff40003800000 */
[----:B------:R-:W-:-:S14]  /*0cc0*/  DSETP.NEU.AND P0, PT, |R40|, +INF , PT ;  /* 0x7ff000002800742a */ /* 0x000fdc0003f0d200 */
[----:B------:R-:W-:Y:S02]  /*0cd0*/  @!P0 IMAD.MOV.U32 R22, RZ, RZ, 0x0 ;  /* 0x00000000ff168424 */ /* 0x000fe400078e00ff */
[----:B------:R-:W-:-:S07]  /*0ce0*/  @!P0 IMAD.MOV.U32 R23, RZ, RZ, 0x7ff00000 ;  /* 0x7ff00000ff178424 */ /* 0x000fce00078e00ff */
.L_x_23:
[----:B------:R-:W-:Y:S05]  /*0cf0*/  BSYNC.RECONVERGENT B2 ;  /* 0x0000000000027941 */ /* 0x000fea0003800200 */
.L_x_22:
[----:B------:R-:W-:Y:S01]  /*0d00*/  FSEL R20, R22, RZ, P1 ;  /* 0x000000ff16147208 */ /* 0x000fe20000800000 */
[----:B------:R-:W-:Y:S01]  /*0d10*/  BSSY.RECONVERGENT B2, `(.L_x_24) ;  /* 0x0000016000027945 */ /* 0x000fe20003800200 */
[----:B------:R-:W-:-:S06]  /*0d20*/  FSEL R21, R23, 1.875, P1 ;  /* 0x3ff0000017157808 */ /* 0x000fcc0000800000 */
[----:B------:R-:W-:Y:S01]  /*0d30*/  DMUL R22, R10, R20 ;  /* 0x000000140a167228 */ /* 0x000fe20000000000 */
[----:B------:R-:W-:-:S05]  /*0d40*/  IMAD.MOV.U32 R10, RZ, RZ, 0x1 ;  /* 0x00000001ff0a7424 */ /* 0x000fca00078e00ff */
[----:B------:R-:W0:Y:S02]  /*0d50*/  MUFU.RCP64H R11, R23 ;  /* 0x00000017000b7308 */ /* 0x000e240000001800 */
[----:B0-----:R-:W-:-:S08]  /*0d60*/  DFMA R24, -R22, R10, 1 ;  /* 0x3ff000001618742b */ /* 0x001fd0000000010a */
[----:B------:R-:W-:-:S08]  /*0d70*/  DFMA R24, R24, R24, R24 ;  /* 0x000000181818722b */ /* 0x000fd00000000018 */
[----:B------:R-:W-:Y:S02]  /*0d80*/  DFMA R24, R10, R24, R10 ;  /* 0x000000180a18722b */ /* 0x000fe4000000000a */
[----:B------:R-:W-:-:S06]  /*0d90*/  DMUL R10, R18, R4 ;  /* 0x00000004120a7228 */ /* 0x000fcc0000000000 */
[----:B------:R-:W-:-:S04]  /*0da0*/  DFMA R26, -R22, R24, 1 ;  /* 0x3ff00000161a742b */ /* 0x000fc80000000118 */
[----:B------:R-:W-:-:S04]  /*0db0*/  FSETP.GEU.AND P1, PT, |R11|, 6.5827683646048100446e-37, PT ;  /* 0x036000000b00780b */ /* 0x000fc80003f2e200 */
[----:B------:R-:W-:-:S08]  /*0dc0*/  DFMA R26, R24, R26, R24 ;  /* 0x0000001a181a722b */ /* 0x000fd00000000018 */
[----:B------:R-:W-:-:S08]  /*0dd0*/  DMUL R4, R10, R26 ;  /* 0x0000001a0a047228 */ /* 0x000fd00000000000 */
[----:B------:R-:W-:-:S08]  /*0de0*/  DFMA R24, -R22, R4, R10 ;  /* 0x000000041618722b */ /* 0x000fd0000000010a */
[----:B------:R-:W-:-:S10]  /*0df0*/  DFMA R4, R26, R24, R4 ;  /* 0x000000181a04722b */ /* 0x000fd40000000004 */
[----:B------:R-:W-:-:S05]  /*0e00*/  FFMA R0, RZ, R23, R5 ;  /* 0x00000017ff007223 */ /* 0x000fca0000000005 */
[----:B------:R-:W-:-:S13]  /*0e10*/  FSETP.GT.AND P0, PT, |R0|, 1.469367938527859385e-39, PT ;  /* 0x001000000000780b */ /* 0x000fda0003f04200 */
[----:B------:R-:W-:Y:S05]  /*0e20*/  @P0 BRA P1, `(.L_x_25) ;  /* 0x0000000000100947 */ /* 0x000fea0000800000 */
[----:B------:R-:W-:Y:S01]  /*0e30*/  IMAD.MOV.U32 R24, RZ, RZ, R10 ;  /* 0x000000ffff187224 */ /* 0x000fe200078e000a */
[----:B------:R-:W-:Y:S01]  /*0e40*/  MOV R30, 0xe70 ;  /* 0x00000e70001e7802 */ /* 0x000fe20000000f00 */
[----:B------:R-:W-:-:S07]  /*0e50*/  IMAD.MOV.U32 R25, RZ, RZ, R11 ;  /* 0x000000ffff197224 */ /* 0x000fce00078e000b */
[----:B------:R-:W-:Y:S05]  /*0e60*/  CALL.REL.NOINC `($__internal_0_$__cuda_sm20_div_rn_f64_full) ;  /* 0x0000000800d07944 */ /* 0x000fea0003c00000 */
.L_x_25:
[----:B------:R-:W-:Y:S05]  /*0e70*/  BSYNC.RECONVERGENT B2 ;  /* 0x0000000000027941 */ /* 0x000fea0003800200 */
.L_x_24:
[----:B------:R-:W2:Y:S01]  /*0e80*/  LDG.E.64 R22, desc[UR6][R16.64] ;  /* 0x0000000610167981 */ /* 0x000ea2000c1e1b00 */
[----:B------:R-:W-:Y:S01]  /*0e90*/  DMUL R8, R8, R20 ;  /* 0x0000001408087228 */ /* 0x000fe20000000000 */
[----:B------:R-:W-:Y:S01]  /*0ea0*/  IMAD.MOV.U32 R24, RZ, RZ, 0x1 ;  /* 0x00000001ff187424 */ /* 0x000fe200078e00ff */
[----:B------:R-:W-:Y:S01]  /*0eb0*/  FSETP.GEU.AND P1, PT, |R11|, 6.5827683646048100446e-37, PT ;  /* 0x036000000b00780b */ /* 0x000fe20003f2e200 */
[----:B------:R-:W-:Y:S03]  /*0ec0*/  BSSY.RECONVERGENT B2, `(.L_x_26) ;  /* 0x0000015000027945 */ /* 0x000fe60003800200 */
[----:B------:R-:W0:Y:S02]  /*0ed0*/  MUFU.RCP64H R25, R9 ;  /* 0x0000000900197308 */ /* 0x000e240000001800 */
[----:B0-----:R-:W-:-:S08]  /*0ee0*/  DFMA R26, -R8, R24, 1 ;  /* 0x3ff00000081a742b */ /* 0x001fd00000000118 */
[----:B------:R-:W-:-:S08]  /*0ef0*/  DFMA R26, R26, R26, R26 ;  /* 0x0000001a1a1a722b */ /* 0x000fd0000000001a */
[----:B------:R-:W-:-:S08]  /*0f00*/  DFMA R26, R24, R26, R24 ;  /* 0x0000001a181a722b */ /* 0x000fd00000000018 */
[----:B------:R-:W-:-:S08]  /*0f10*/  DFMA R24, -R8, R26, 1 ;  /* 0x3ff000000818742b */ /* 0x000fd0000000011a */
[----:B------:R-:W-:-:S08]  /*0f20*/  DFMA R24, R26, R24, R26 ;  /* 0x000000181a18722b */ /* 0x000fd0000000001a */
[----:B------:R-:W-:-:S08]  /*0f30*/  DMUL R26, R10, R24 ;  /* 0x000000180a1a7228 */ /* 0x000fd00000000000 */
[----:B------:R-:W-:Y:S02]  /*0f40*/  DFMA R28, -R8, R26, R10 ;  /* 0x0000001a081c722b */ /* 0x000fe4000000010a */
[----:B--2---:R-:W-:-:S06]  /*0f50*/  DADD R22, R22, -R4 ;  /* 0x0000000016167229 */ /* 0x004fcc0000000804 */
[----:B------:R-:W-:Y:S01]  /*0f60*/  DFMA R4, R24, R28, R26 ;  /* 0x0000001c1804722b */ /* 0x000fe2000000001a */
[----:B------:R0:W-:Y:S09]  /*0f70*/  STG.E.64 desc[UR6][R16.64], R22 ;  /* 0x0000001610007986 */ /* 0x0001f2000c101b06 */
[----:B------:R-:W-:-:S05]  /*0f80*/  FFMA R0, RZ, R9, R5 ;  /* 0x00000009ff007223 */ /* 0x000fca0000000005 */
[----:B------:R-:W-:-:S13]  /*0f90*/  FSETP.GT.AND P0, PT, |R0|, 1.469367938527859385e-39, PT ;  /* 0x001000000000780b */ /* 0x000fda0003f04200 */
[----:B0-----:R-:W-:Y:S05]  /*0fa0*/  @P0 BRA P1, `(.L_x_27) ;  /* 0x0000000000180947 */ /* 0x001fea0000800000 */
[----:B------:R-:W-:Y:S01]  /*0fb0*/  MOV R22, R8 ;  /* 0x0000000800167202 */ /* 0x000fe20000000f00 */
[----:B------:R-:W-:Y:S01]  /*0fc0*/  IMAD.MOV.U32 R23, RZ, RZ, R9 ;  /* 0x000000ffff177224 */ /* 0x000fe200078e0009 */
[----:B------:R-:W-:Y:S01]  /*0fd0*/  MOV R30, 0x1010 ;  /* 0x00001010001e7802 */ /* 0x000fe20000000f00 */
[----:B------:R-:W-:Y:S02]  /*0fe0*/  IMAD.MOV.U32 R24, RZ, RZ, R10 ;  /* 0x000000ffff187224 */ /* 0x000fe400078e000a */
[----:B------:R-:W-:-:S07]  /*0ff0*/  IMAD.MOV.U32 R25, RZ, RZ, R11 ;  /* 0x000000ffff197224 */ /* 0x000fce00078e000b */
[----:B------:R-:W-:Y:S05]  /*1000*/  CALL.REL.NOINC `($__internal_0_$__cuda_sm20_div_rn_f64_full) ;  /* 0x0000000800687944 */ /* 0x000fea0003c00000 */
.L_x_27:
[----:B------:R-:W-:Y:S05]  /*1010*/  BSYNC.RECONVERGENT B2 ;  /* 0x0000000000027941 */ /* 0x000fea0003800200 */
.L_x_26:
[----:B------:R-:W2:Y:S01]  /*1020*/  LDG.E.64 R8, desc[UR6][R16.64+0x8] ;  /* 0x0000080610087981 */ /* 0x000ea2000c1e1b00 */
[----:B------:R-:W-:Y:S01]  /*1030*/  DMUL R6, R6, R20 ;  /* 0x0000001406067228 */ /* 0x000fe20000000000 */
[----:B------:R-:W-:Y:S01]  /*1040*/  FSETP.GEU.AND P1, PT, |R11|, 6.5827683646048100446e-37, PT ;  /* 0x036000000b00780b */ /* 0x000fe20003f2e200 */
[----:B------:R-:W-:Y:S01]  /*1050*/  IMAD.MOV.U32 R20, RZ, RZ, 0x1 ;  /* 0x00000001ff147424 */ /* 0x000fe200078e00ff */
        /* <DEDUP_REMOVED lines=15> */
[----:B------:R-:W-:Y:S01]  /*1150*/  IMAD.MOV.U32 R24, RZ, RZ, R10 ;  /* 0x000000ffff187224 */ /* 0x000fe200078e000a */
[----:B------:R-:W-:Y:S01]  /*1160*/  MOV R30, 0x11b0 ;  /* 0x000011b0001e7802 */ /* 0x000fe20000000f00 */
[----:B------:R-:W-:Y:S02]  /*1170*/  IMAD.MOV.U32 R25, RZ, RZ, R11 ;  /* 0x000000ffff197224 */ /* 0x000fe400078e000b */
[----:B------:R-:W-:Y:S02]  /*1180*/  IMAD.MOV.U32 R22, RZ, RZ, R6 ;  /* 0x000000ffff167224 */ /* 0x000fe400078e0006 */
[----:B------:R-:W-:-:S07]  /*1190*/  IMAD.MOV.U32 R23, RZ, RZ, R7 ;  /* 0x000000ffff177224 */ /* 0x000fce00078e0007 */
[----:B------:R-:W-:Y:S05]  /*11a0*/  CALL.REL.NOINC `($__internal_0_$__cuda_sm20_div_rn_f64_full) ;  /* 0x0000000800007944 */ /* 0x000fea0003c00000 */
.L_x_29:
[----:B------:R-:W-:Y:S05]  /*11b0*/  BSYNC.RECONVERGENT B2 ;  /* 0x0000000000027941 */ /* 0x000fea0003800200 */
.L_x_28:
[----:B------:R-:W2:Y:S01]  /*11c0*/  LDG.E.64 R6, desc[UR6][R16.64+0x10] ;  /* 0x0000100610067981 */ /* 0x000ea2000c1e1b00 */
[----:B------:R-:W0:Y:S01]  /*11d0*/  LDC.64 R8, c[0x0][0x388] ;  /* 0x0000e200ff087b82 */ /* 0x000e220000000a00 */
[----:B--2---:R-:W-:-:S07]  /*11e0*/  DADD R6, R6, -R4 ;  /* 0x0000000006067229 */ /* 0x004fce0000000804 */
[----:B------:R1:W-:Y:S04]  /*11f0*/  STG.E.64 desc[UR6][R16.64+0x10], R6 ;  /* 0x0000100610007986 */ /* 0x0003e8000c101b06 */
[----:B0-----:R1:W5:Y:S02]  /*1200*/  LDG.E R5, desc[UR6][R8.64] ;  /* 0x0000000608057981 */ /* 0x001364000c1e1900 */
.L_x_5:
[----:B------:R-:W-:Y:S05]  /*1210*/  BSYNC.RECONVERGENT B0 ;  /* 0x0000000000007941 */ /* 0x000fea0003800200 */
.L_x_4:
[----:B------:R-:W-:-:S05]  /*1220*/  VIADD R3, R3, 0x1 ;  /* 0x0000000103037836 */ /* 0x000fca0000000000 */
[----:B-----5:R-:W-:-:S13]  /*1230*/  ISETP.GE.AND P0, PT, R3, R5, PT ;  /* 0x000000050300720c */ /* 0x020fda0003f06270 */
[----:B------:R-:W-:Y:S05]  /*1240*/  @!P0 BRA `(.L_x_30) ;  /* 0xfffffff0001c8947 */ /* 0x000fea000383ffff */
.L_x_3:
[----:B------:R-:W-:Y:S05]  /*1250*/  BSYNC.RECONVERGENT B1 ;  /* 0x0000000000017941 */ /* 0x000fea0003800200 */
.L_x_2:
[----:B------:R-:W-:Y:S01]  /*1260*/  ISETP.GE.AND P0, PT, R2, R5, PT ;  /* 0x000000050200720c */ /* 0x000fe20003f06270 */
[----:B------:R-:W-:-:S12]  /*1270*/  BSSY.RECONVERGENT B0, `(.L_x_31) ;  /* 0x000006d000007945 */ /* 0x000fd80003800200 */
[----:B------:R-:W-:Y:S05]  /*1280*/  @P0 BRA `(.L_x_32) ;  /* 0x0000000400ac0947 */ /* 0x000fea0003800000 */
[----:B-1----:R-:W2:Y:S01]  /*1290*/  LDG.E.64 R6, desc[UR6][R16.64] ;  /* 0x0000000610067981 */ /* 0x002ea2000c1e1b00 */
[----:B------:R-:W1:Y:S01]  /*12a0*/  MUFU.RCP64H R5, 100 ;  /* 0x4059000000057908 */ /* 0x000e620000001800 */
[----:B------:R-:W-:Y:S01]  /*12b0*/  MOV R10, 0x0 ;  /* 0x00000000000a7802 */ /* 0x000fe20000000f00 */
[----:B------:R-:W-:Y:S01]  /*12c0*/  IMAD.MOV.U32 R11, RZ, RZ, 0x40590000 ;  /* 0x40590000ff0b7424 */ /* 0x000fe200078e00ff */
[----:B------:R-:W-:Y:S01]  /*12d0*/  BSSY.RECONVERGENT B1, `(.L_x_33) ;  /* 0x0000014000017945 */ /* 0x000fe20003800200 */
[----:B------:R-:W-:-:S06]  /*12e0*/  IMAD.MOV.U32 R4, RZ, RZ, 0x1 ;  /* 0x00000001ff047424 */ /* 0x000fcc00078e00ff */
[----:B-1----:R-:W-:-:S08]  /*12f0*/  DFMA R8, R4, -R10, 1 ;  /* 0x3ff000000408742b */ /* 0x002fd0000000080a */
[----:B------:R-:W-:-:S08]  /*1300*/  DFMA R8, R8, R8, R8 ;  /* 0x000000080808722b */ /* 0x000fd00000000008 */
[----:B------:R-:W-:-:S08]  /*1310*/  DFMA R8, R4, R8, R4 ;  /* 0x000000080408722b */ /* 0x000fd00000000004 */
[----:B------:R-:W-:-:S08]  /*1320*/  DFMA R4, R8, -R10, 1 ;  /* 0x3ff000000804742b */ /* 0x000fd0000000080a */
[----:B------:R-:W-:-:S08]  /*1330*/  DFMA R4, R8, R4, R8 ;  /* 0x000000040804722b */ /* 0x000fd00000000008 */
[----:B--2---:R-:W-:Y:S01]  /*1340*/  DMUL R8, R6, R4 ;  /* 0x0000000406087228 */ /* 0x004fe20000000000 */
[----:B------:R-:W-:-:S07]  /*1350*/  FSETP.GEU.AND P1, PT, |R7|, 6.5827683646048100446e-37, PT ;  /* 0x036000000700780b */ /* 0x000fce0003f2e200 */
[----:B------:R-:W-:-:S08]  /*1360*/  DFMA R10, R8, -100, R6 ;  /* 0xc0590000080a782b */ /* 0x000fd00000000006 */
[----:B------:R-:W-:-:S10]  /*1370*/  DFMA R4, R4, R10, R8 ;  /* 0x0000000a0404722b */ /* 0x000fd40000000008 */
[----:B------:R-:W-:-:S05]  /*1380*/  FFMA R0, RZ, 3.390625, R5 ;  /* 0x40590000ff007823 */ /* 0x000fca0000000005 */
[----:B------:R-:W-:-:S13]  /*1390*/  FSETP.GT.AND P0, PT, |R0|, 1.469367938527859385e-39, PT ;  /* 0x001000000000780b */ /* 0x000fda0003f04200 */
[----:B------:R-:W-:Y:S05]  /*13a0*/  @P0 BRA P1, `(.L_x_34) ;  /* 0x0000000000180947 */ /* 0x000fea0000800000 */
[----:B------:R-:W-:Y:S01]  /*13b0*/  IMAD.MOV.U32 R24, RZ, RZ, R6 ;  /* 0x000000ffff187224 */ /* 0x000fe200078e0006 */
[----:B------:R-:W-:Y:S01]  /*13c0*/  MOV R30, 0x1410 ;  /* 0x00001410001e7802 */ /* 0x000fe20000000f00 */
[----:B------:R-:W-:Y:S02]  /*13d0*/  IMAD.MOV.U32 R25, RZ, RZ, R7 ;  /* 0x000000ffff197224 */ /* 0x000fe400078e0007 */
[----:B------:R-:W-:Y:S02]  /*13e0*/  IMAD.MOV.U32 R22, RZ, RZ, RZ ;  /* 0x000000ffff167224 */ /* 0x000fe400078e00ff */
[----:B------:R-:W-:-:S07]  /*13f0*/  IMAD.MOV.U32 R23, RZ, RZ, 0x40590000 ;  /* 0x40590000ff177424 */ /* 0x000fce00078e00ff */
[----:B0-----:R-:W-:Y:S05]  /*1400*/  CALL.REL.NOINC `($__internal_0_$__cuda_sm20_div_rn_f64_full) ;  /* 0x0000000400687944 */ /* 0x001fea0003c00000 */
.L_x_34:
[----:B------:R-:W-:Y:S05]  /*1410*/  BSYNC.RECONVERGENT B1 ;  /* 0x0000000000017941 */ /* 0x000fea0003800200 */
.L_x_33:
[----:B------:R-:W1:Y:S01]  /*1420*/  LDC.64 R6, c[0x0][0x398] ;  /* 0x0000e600ff067b82 */ /* 0x000e620000000a00 */
[----:B------:R-:W-:Y:S01]  /*1430*/  IMAD R3, R2, 0x3, RZ ;  /* 0x0000000302037824 */ /* 0x000fe200078e02ff */
[----:B------:R-:W-:Y:S06]  /*1440*/  STG.E.64 desc[UR6][R16.64], RZ ;  /* 0x000000ff10007986 */ /* 0x000fec000c101b06 */
[----:B------:R-:W2:Y:S01]  /*1450*/  LDC.64 R10, c[0x0][0x390] ;  /* 0x0000e400ff0a7b82 */ /* 0x000ea20000000a00 */
[----:B-1----:R-:W-:-:S05]  /*1460*/  IMAD.WIDE R6, R3, 0x8, R6 ;  /* 0x0000000803067825 */ /* 0x002fca00078e0206 */
[----:B------:R-:W3:Y:S01]  /*1470*/  LDG.E.64 R8, desc[UR6][R6.64] ;  /* 0x0000000606087981 */ /* 0x000ee2000c1e1b00 */
[----:B------:R-:W-:Y:S01]  /*1480*/  UMOV UR8, 0xeb851eb8 ;  /* 0xeb851eb800087882 */ /* 0x000fe20000000000 */
[----:B------:R-:W-:Y:S02]  /*1490*/  UMOV UR9, 0x3f9eb851 ;  /* 0x3f9eb85100097882 */ /* 0x000fe40000000000 */
[----:B---3--:R-:W-:Y:S01]  /*14a0*/  DFMA R4, R4, UR8, R8 ;  /* 0x0000000804047c2b */ /* 0x008fe20008000008 */
[----:B--2---:R-:W-:-:S06]  /*14b0*/  IMAD.WIDE R8, R3, 0x8, R10 ;  /* 0x0000000803087825 */ /* 0x004fcc00078e020a */
[----:B------:R1:W-:Y:S04]  /*14c0*/  STG.E.64 desc[UR6][R6.64], R4 ;  /* 0x0000000406007986 */ /* 0x0003e8000c101b06 */
[----:B------:R-:W2:Y:S01]  /*14d0*/  LDG.E.64 R10, desc[UR6][R8.64] ;  /* 0x00000006080a7981 */ /* 0x000ea2000c1e1b00 */
[----:B------:R-:W3:Y:S01]  /*14e0*/  MUFU.RCP64H R21, 100 ;  /* 0x4059000000157908 */ /* 0x000ee20000001800 */
[----:B------:R-:W-:Y:S02]  /*14f0*/  IMAD.MOV.U32 R22, RZ, RZ, 0x0 ;  /* 0x00000000ff167424 */ /* 0x000fe400078e00ff */
[----:B------:R-:W-:Y:S02]  /*1500*/  IMAD.MOV.U32 R23, RZ, RZ, 0x40590000 ;  /* 0x40590000ff177424 */ /* 0x000fe400078e00ff */
[----:B------:R-:W-:-:S06]  /*1510*/  IMAD.MOV.U32 R20, RZ, RZ, 0x1 ;  /* 0x00000001ff147424 */ /* 0x000fcc00078e00ff */
[----:B---3--:R-:W-:Y:S02]  /*1520*/  DFMA R24, R20, -R22, 1 ;  /* 0x3ff000001418742b */ /* 0x008fe40000000816 */
[----:B--2---:R-:W-:-:S07]  /*1530*/  DFMA R10, R4, UR8, R10 ;  /* 0x00000008040a7c2b */ /* 0x004fce000800000a */
[----:B------:R2:W-:Y:S04]  /*1540*/  STG.E.64 desc[UR6][R8.64], R10 ;  /* 0x0000000a08007986 */ /* 0x0005e8000c101b06 */
[----:B0-----:R-:W1:Y:S01]  /*1550*/  LDG.E.64 R12, desc[UR6][R16.64+0x8] ;  /* 0x00000806100c7981 */ /* 0x001e62000c1e1b00 */
[----:B------:R-:W-:Y:S01]  /*1560*/  DFMA R24, R24, R24, R24 ;  /* 0x000000181818722b */ /* 0x000fe20000000018 */
[----:B------:R-:W-:Y:S07]  /*1570*/  BSSY.RECONVERGENT B1, `(.L_x_35) ;  /* 0x0000011000017945 */ /* 0x000fee0003800200 */
[----:B------:R-:W-:-:S08]  /*1580*/  DFMA R24, R20, R24, R20 ;  /* 0x000000181418722b */ /* 0x000fd00000000014 */
[----:B------:R-:W-:-:S08]  /*1590*/  DFMA R22, R24, -R22, 1 ;  /* 0x3ff000001816742b */ /* 0x000fd00000000816 */
[----:B------:R-:W-:-:S08]  /*15a0*/  DFMA R22, R24, R22, R24 ;  /* 0x000000161816722b */ /* 0x000fd00000000018 */
[----:B-1----:R-:W-:Y:S01]  /*15b0*/  DMUL R4, R22, R12 ;  /* 0x0000000c16047228 */ /* 0x002fe20000000000 */
[----:B------:R-:W-:-:S07]  /*15c0*/  FSETP.GEU.AND P1, PT, |R13|, 6.5827683646048100446e-37, PT ;  /* 0x036000000d00780b */ /* 0x000fce0003f2e200 */
[----:B--2---:R-:W-:-:S08]  /*15d0*/  DFMA R10, R4, -100, R12 ;  /* 0xc0590000040a782b */ /* 0x004fd0000000000c */
[----:B------:R-:W-:-:S10]  /*15e0*/  DFMA R4, R22, R10, R4 ;  /* 0x0000000a1604722b */ /* 0x000fd40000000004 */
[----:B------:R-:W-:-:S05]  /*15f0*/  FFMA R0, RZ, 3.390625, R5 ;  /* 0x40590000ff007823 */ /* 0x000fca0000000005 */
[----:B------:R-:W-:-:S13]  /*1600*/  FSETP.GT.AND P0, PT, |R0|, 1.469367938527859385e-39, PT ;  /* 0x001000000000780b */ /* 0x000fda0003f04200 */
[----:B------:R-:W-:Y:S05]  /*1610*/  @P0 BRA P1, `(.L_x_36) ;  /* 0x0000000000180947 */ /* 0x000fea0000800000 */
[----:B------:R-:W-:Y:S01]  /*1620*/  MOV R24, R12 ;  /* 0x0000000c00187202 */ /* 0x000fe20000000f00 */
[----:B------:R-:W-:Y:S01]  /*1630*/  IMAD.MOV.U32 R25, RZ, RZ, R13 ;  /* 0x000000ffff197224 */ /* 0x000fe200078e000d */
[----:B------:R-:W-:Y:S01]  /*1640*/  MOV R30, 0x1680 ;  /* 0x00001680001e7802 */ /* 0x000fe20000000f00 */
[----:B------:R-:W-:Y:S02]  /*1650*/  IMAD.MOV.U32 R22, RZ, RZ, RZ ;  /* 0x000000ffff167224 */ /* 0x000fe400078e00ff */
[----:B------:R-:W-:-:S07]  /*1660*/  IMAD.MOV.U32 R23, RZ, RZ, 0x40590000 ;  /* 0x40590000ff177424 */ /* 0x000fce00078e00ff */
[----:B------:R-:W-:Y:S05]  /*1670*/  CALL.REL.NOINC `($__internal_0_$__cuda_sm20_div_rn_f64_full) ;  /* 0x0000000000cc7944 */ /* 0x000fea0003c00000 */
.L_x_36:
[----:B------:R-:W-:Y:S05]  /*1680*/  BSYNC.RECONVERGENT B1 ;  /* 0x0000000000017941 */ /* 0x000fea0003800200 */
.L_x_35:
[----:B------:R-:W-:Y:S04]  /*1690*/  STG.E.64 desc[UR6][R16.64+0x8], RZ ;  /* 0x000008ff10007986 */ /* 0x000fe8000c101b06 */
[----:B------:R-:W2:Y:S01]  /*16a0*/  LDG.E.64 R10, desc[UR6][R6.64+0x8] ;  /* 0x00000806060a7981 */ /* 0x000ea2000c1e1b00 */
[----:B------:R-:W-:Y:S01]  /*16b0*/  UMOV UR8, 0xeb851eb8 ;  /* 0xeb851eb800087882 */ /* 0x000fe20000000000 */
[----:B------:R-:W-:Y:S02]  /*16c0*/  UMOV UR9, 0x3f9eb851 ;  /* 0x3f9eb85100097882 */ /* 0x000fe40000000000 */
[----:B--2---:R-:W-:-:S07]  /*16d0*/  DFMA R10, R4, UR8, R10 ;  /* 0x00000008040a7c2b */ /* 0x004fce000800000a */
[----:B------:R0:W-:Y:S04]  /*16e0*/  STG.E.64 desc[UR6][R6.64+0x8], R10 ;  /* 0x0000080a06007986 */ /* 0x0001e8000c101b06 */
[----:B------:R-:W2:Y:S01]  /*16f0*/  LDG.E.64 R4, desc[UR6][R8.64+0x8] ;  /* 0x0000080608047981 */ /* 0x000ea2000c1e1b00 */
[----:B------:R-:W1:Y:S01]  /*1700*/  MUFU.RCP64H R21, 100 ;  /* 0x4059000000157908 */ /* 0x000e620000001800 */
[----:B------:R-:W-:Y:S02]  /*1710*/  IMAD.MOV.U32 R22, RZ, RZ, 0x0 ;  /* 0x00000000ff167424 */ /* 0x000fe400078e00ff */
[----:B------:R-:W-:Y:S02]  /*1720*/  IMAD.MOV.U32 R23, RZ, RZ, 0x40590000 ;  /* 0x40590000ff177424 */ /* 0x000fe400078e00ff */
[----:B------:R-:W-:-:S06]  /*1730*/  IMAD.MOV.U32 R20, RZ, RZ, 0x1 ;  /* 0x00000001ff147424 */ /* 0x000fcc00078e00ff */
[----:B-1----:R-:W-:Y:S02]  /*1740*/  DFMA R24, R20, -R22, 1 ;  /* 0x3ff000001418742b */ /* 0x002fe40000000816 */
[----:B--2---:R-:W-:-:S07]  /*1750*/  DFMA R4, R10, UR8, R4 ;  /* 0x000000080a047c2b */ /* 0x004fce0008000004 */
[----:B------:R1:W-:Y:S04]  /*1760*/  STG.E.64 desc[UR6][R8.64+0x8], R4 ;  /* 0x0000080408007986 */ /* 0x0003e8000c101b06 */
[----:B------:R-:W0:Y:S01]  /*1770*/  LDG.E.64 R12, desc[UR6][R16.64+0x10] ;  /* 0x00001006100c7981 */ /* 0x000e22000c1e1b00 */
[----:B------:R-:W-:Y:S01]  /*1780*/  DFMA R24, R24, R24, R24 ;  /* 0x000000181818722b */ /* 0x000fe20000000018 */
[----:B------:R-:W-:Y:S07]  /*1790*/  BSSY.RECONVERGENT B1, `(.L_x_37) ;  /* 0x0000011000017945 */ /* 0x000fee0003800200 */
[----:B------:R-:W-:-:S08]  /*17a0*/  DFMA R24, R20, R24, R20 ;  /* 0x000000181418722b */ /* 0x000fd00000000014 */
[----:B------:R-:W-:-:S08]  /*17b0*/  DFMA R22, R24, -R22, 1 ;  /* 0x3ff000001816742b */ /* 0x000fd00000000816 */
[----:B------:R-:W-:-:S08]  /*17c0*/  DFMA R22, R24, R22, R24 ;  /* 0x000000161816722b */ /* 0x000fd00000000018 */
[----:B0-----:R-:W-:Y:S01]  /*17d0*/  DMUL R10, R22, R12 ;  /* 0x0000000c160a7228 */ /* 0x001fe20000000000 */
[----:B------:R-:W-:-:S07]  /*17e0*/  FSETP.GEU.AND P1, PT, |R13|, 6.5827683646048100446e-37, PT ;  /* 0x036000000d00780b */ /* 0x000fce0003f2e200 */
[----:B-1----:R-:W-:-:S08]  /*17f0*/  DFMA R4, R10, -100, R12 ;  /* 0xc05900000a04782b */ /* 0x002fd0000000000c */
[----:B------:R-:W-:-:S10]  /*1800*/  DFMA R4, R22, R4, R10 ;  /* 0x000000041604722b */ /* 0x000fd4000000000a */
[----:B------:R-:W-:-:S05]  /*1810*/  FFMA R0, RZ, 3.390625, R5 ;  /* 0x40590000ff007823 */ /* 0x000fca0000000005 */
[----:B------:R-:W-:-:S13]  /*1820*/  FSETP.GT.AND P0, PT, |R0|, 1.469367938527859385e-39, PT ;  /* 0x001000000000780b */ /* 0x000fda0003f04200 */
[----:B------:R-:W-:Y:S05]  /*1830*/  @P0 BRA P1, `(.L_x_38) ;  /* 0x0000000000180947 */ /* 0x000fea0000800000 */
[----:B------:R-:W-:Y:S01]  /*1840*/  IMAD.MOV.U32 R24, RZ, RZ, R12 ;  /* 0x000000ffff187224 */ /* 0x000fe200078e000c */
[----:B------:R-:W-:Y:S01]  /*1850*/  MOV R22, RZ ;  /* 0x000000ff00167202 */ /* 0x000fe20000000f00 */
[----:B------:R-:W-:Y:S01]  /*1860*/  IMAD.MOV.U32 R25, RZ, RZ, R13 ;  /* 0x000000ffff197224 */ /* 0x000fe200078e000d */
[----:B------:R-:W-:Y:S01]  /*1870*/  MOV R30, 0x18a0 ;  /* 0x000018a0001e7802 */ /* 0x000fe20000000f00 */
[----:B------:R-:W-:-:S07]  /*1880*/  IMAD.MOV.U32 R23, RZ, RZ, 0x40590000 ;  /* 0x40590000ff177424 */ /* 0x000fce00078e00ff */
[----:B------:R-:W-:Y:S05]  /*1890*/  CALL.REL.NOINC `($__internal_0_$__cuda_sm20_div_rn_f64_full) ;  /* 0x0000000000447944 */ /* 0x000fea0003c00000 */
.L_x_38:
[----:B------:R-:W-:Y:S05]  /*18a0*/  BSYNC.RECONVERGENT B1 ;  /* 0x0000000000017941 */ /* 0x000fea0003800200 */
.L_x_37:
[----:B------:R2:W-:Y:S04]  /*18b0*/  STG.E.64 desc[UR6][R16.64+0x10], RZ ;  /* 0x000010ff10007986 */ /* 0x0005e8000c101b06 */
[----:B------:R-:W3:Y:S01]  /*18c0*/  LDG.E.64 R10, desc[UR6][R6.64+0x10] ;  /* 0x00001006060a7981 */ /* 0x000ee2000c1e1b00 */
[----:B------:R-:W-:Y:S01]  /*18d0*/  UMOV UR8, 0xeb851eb8 ;  /* 0xeb851eb800087882 */ /* 0x000fe20000000000 */
[----:B------:R-:W-:Y:S02]  /*18e0*/  UMOV UR9, 0x3f9eb851 ;  /* 0x3f9eb85100097882 */ /* 0x000fe40000000000 */
[----:B---3--:R-:W-:-:S07]  /*18f0*/  DFMA R10, R4, UR8, R10 ;  /* 0x00000008040a7c2b */ /* 0x008fce000800000a */
[----:B------:R2:W-:Y:S04]  /*1900*/  STG.E.64 desc[UR6][R6.64+0x10], R10 ;  /* 0x0000100a06007986 */ /* 0x0005e8000c101b06 */
[----:B------:R-:W3:Y:S02]  /*1910*/  LDG.E.64 R4, desc[UR6][R8.64+0x10] ;  /* 0x0000100608047981 */ /* 0x000ee4000c1e1b00 */
[----:B---3--:R-:W-:-:S07]  /*1920*/  DFMA R4, R10, UR8, R4 ;  /* 0x000000080a047c2b */ /* 0x008fce0008000004 */
[----:B------:R2:W-:Y:S04]  /*1930*/  STG.E.64 desc[UR6][R8.64+0x10], R4 ;  /* 0x0000100408007986 */ /* 0x0005e8000c101b06 */
.L_x_32:
[----:B------:R-:W-:Y:S05]  /*1940*/  BSYNC.RECONVERGENT B0 ;  /* 0x0000000000007941 */ /* 0x000fea0003800200 */
.L_x_31:
[----:B--2---:R-:W2:Y:S02]  /*1950*/  LDC.64 R4, c[0x0][0x380] ;  /* 0x0000e000ff047b82 */ /* 0x004ea40000000a00 */
[----:B--2---:R-:W2:Y:S01]  /*1960*/  LDG.E R4, desc[UR6][R4.64] ;  /* 0x0000000604047981 */ /* 0x004ea2000c1e1900 */
[----:B------:R-:W-:-:S06]  /*1970*/  UIADD3 UR4, UPT, UPT, UR4, 0x1, URZ ;  /* 0x0000000104047890 */ /* 0x000fcc000fffe0ff */
[----:B--2---:R-:W-:-:S13]  /*1980*/  ISETP.LE.AND P0, PT, R4, UR4, PT ;  /* 0x0000000404007c0c */ /* 0x004fda000bf03270 */
[----:B------:R-:W-:Y:S05]  /*1990*/  @!P0 BRA `(.L_x_39) ;  /* 0xffffffe800288947 */ /* 0x000fea000383ffff */
[----:B------:R-:W-:Y:S05]  /*19a0*/  EXIT ;  /* 0x000000000000794d */ /* 0x000fea0003800000 */
        .weak           $__internal_0_$__cuda_sm20_div_rn_f64_full
        .type           $__internal_0_$__cuda_sm20_div_rn_f64_full,@function
        .size           $__internal_0_$__cuda_sm20_div_rn_f64_full,($__internal_1_$__cuda_sm20_dsqrt_rn_f64_mediumpath_v1 - $__internal_0_$__cuda_sm20_div_rn_f64_full)
$__internal_0_$__cuda_sm20_div_rn_f64_full:
[C---:B------:R-:W-:Y:S01]  /*19b0*/  FSETP.GEU.AND P0, PT, |R23|.reuse, 1.469367938527859385e-39, PT ;  /* 0x001000001700780b */ /* 0x040fe20003f0e200 */
[----:B------:R-:W-:Y:S01]  /*19c0*/  IMAD.MOV.U32 R32, RZ, RZ, 0x1 ;  /* 0x00000001ff207424 */ /* 0x000fe200078e00ff */
[----:B------:R-:W-:Y:S01]  /*19d0*/  LOP3.LUT R4, R23, 0x800fffff, RZ, 0xc0, !PT ;  /* 0x800fffff17047812 */ /* 0x000fe200078ec0ff */
[----:B------:R-:W-:Y:S01]  /*19e0*/  IMAD.MOV.U32 R0, RZ, RZ, 0x1ca00000 ;  /* 0x1ca00000ff007424 */ /* 0x000fe200078e00ff */
[C---:B------:R-:W-:Y:S01]  /*19f0*/  FSETP.GEU.AND P2, PT, |R25|.reuse, 1.469367938527859385e-39, PT ;  /* 0x001000001900780b */ /* 0x040fe20003f4e200 */
[----:B------:R-:W-:Y:S01]  /*1a00*/  BSSY.RECONVERGENT B3, `(.L_x_40) ;  /* 0x0000053000037945 */ /* 0x000fe20003800200 */
[----:B------:R-:W-:Y:S01]  /*1a10*/  LOP3.LUT R5, R4, 0x3ff00000, RZ, 0xfc, !PT ;  /* 0x3ff0000004057812 */ /* 0x000fe200078efcff */
[----:B------:R-:W-:Y:S01]  /*1a20*/  IMAD.MOV.U32 R4, RZ, RZ, R22 ;  /* 0x000000ffff047224 */ /* 0x000fe200078e0016 */
[----:B------:R-:W-:Y:S02]  /*1a30*/  LOP3.LUT R28, R25, 0x7ff00000, RZ, 0xc0, !PT ;  /* 0x7ff00000191c7812 */ /* 0x000fe400078ec0ff */
[----:B------:R-:W-:-:S03]  /*1a40*/  LOP3.LUT R29, R23, 0x7ff00000, RZ, 0xc0, !PT ;  /* 0x7ff00000171d7812 */ /* 0x000fc600078ec0ff */
[----:B------:R-:W-:Y:S01]  /*1a50*/  @!P0 DMUL R4, R22, 8.98846567431157953865e+307 ;  /* 0x7fe0000016048828 */ /* 0x000fe20000000000 */
[C---:B------:R-:W-:Y:S01]  /*1a60*/  ISETP.GE.U32.AND P1, PT, R28.reuse, R29, PT ;  /* 0x0000001d1c00720c */ /* 0x040fe20003f26070 */
[----:B------:R-:W-:Y:S02]  /*1a70*/  IMAD.MOV.U32 R38, RZ, RZ, R29 ;  /* 0x000000ffff267224 */ /* 0x000fe400078e001d */
[----:B------:R-:W-:Y:S01]  /*1a80*/  @!P2 LOP3.LUT R31, R23, 0x7ff00000, RZ, 0xc0, !PT ;  /* 0x7ff00000171fa812 */ /* 0x000fe200078ec0ff */
[----:B------:R-:W-:Y:S01]  /*1a90*/  @!P2 IMAD.MOV.U32 R36, RZ, RZ, RZ ;  /* 0x000000ffff24a224 */ /* 0x000fe200078e00ff */
[----:B------:R-:W0:Y:S02]  /*1aa0*/  MUFU.RCP64H R33, R5 ;  /* 0x0000000500217308 */ /* 0x000e240000001800 */
[----:B------:R-:W-:Y:S02]  /*1ab0*/  @!P2 ISETP.GE.U32.AND P3, PT, R28, R31, PT ;  /* 0x0000001f1c00a20c */ /* 0x000fe40003f66070 */
[----:B------:R-:W-:-:S02]  /*1ac0*/  @!P0 LOP3.LUT R38, R5, 0x7ff00000, RZ, 0xc0, !PT ;  /* 0x7ff0000005268812 */ /* 0x000fc400078ec0ff */
[----:B------:R-:W-:-:S03]  /*1ad0*/  @!P2 SEL R31, R0, 0x63400000, !P3 ;  /* 0x63400000001fa807 */ /* 0x000fc60005800000 */
[----:B------:R-:W-:Y:S01]  /*1ae0*/  VIADD R39, R38, 0xffffffff ;  /* 0xffffffff26277836 */ /* 0x000fe20000000000 */
[----:B------:R-:W-:-:S04]  /*1af0*/  @!P2 LOP3.LUT R31, R31, 0x80000000, R25, 0xf8, !PT ;  /* 0x800000001f1fa812 */ /* 0x000fc800078ef819 */
[----:B------:R-:W-:Y:S01]  /*1b00*/  @!P2 LOP3.LUT R37, R31, 0x100000, RZ, 0xfc, !PT ;  /* 0x001000001f25a812 */ /* 0x000fe200078efcff */
[----:B------:R-:W-:Y:S01]  /*1b10*/  IMAD.MOV.U32 R31, RZ, RZ, R28 ;  /* 0x000000ffff1f7224 */ /* 0x000fe200078e001c */
[----:B0-----:R-:W-:-:S08]  /*1b20*/  DFMA R26, R32, -R4, 1 ;  /* 0x3ff00000201a742b */ /* 0x001fd00000000804 */
[----:B------:R-:W-:-:S08]  /*1b30*/  DFMA R26, R26, R26, R26 ;  /* 0x0000001a1a1a722b */ /* 0x000fd0000000001a */
[----:B------:R-:W-:Y:S01]  /*1b40*/  DFMA R32, R32, R26, R32 ;  /* 0x0000001a2020722b */ /* 0x000fe20000000020 */
[----:B------:R-:W-:Y:S01]  /*1b50*/  SEL R27, R0, 0x63400000, !P1 ;  /* 0x63400000001b7807 */ /* 0x000fe20004800000 */
[----:B------:R-:W-:-:S03]  /*1b60*/  IMAD.MOV.U32 R26, RZ, RZ, R24 ;  /* 0x000000ffff1a7224 */ /* 0x000fc600078e0018 */
[----:B------:R-:W-:-:S03]  /*1b70*/  LOP3.LUT R27, R27, 0x800fffff, R25, 0xf8, !PT ;  /* 0x800fffff1b1b7812 */ /* 0x000fc600078ef819 */
[----:B------:R-:W-:-:S03]  /*1b80*/  DFMA R34, R32, -R4, 1 ;  /* 0x3ff000002022742b */ /* 0x000fc60000000804 */
[----:B------:R-:W-:-:S05]  /*1b90*/  @!P2 DFMA R26, R26, 2, -R36 ;  /* 0x400000001a1aa82b */ /* 0x000fca0000000824 */
[----:B------:R-:W-:-:S05]  /*1ba0*/  DFMA R34, R32, R34, R32 ;  /* 0x000000222022722b */ /* 0x000fca0000000020 */
[----:B------:R-:W-:-:S03]  /*1bb0*/  @!P2 LOP3.LUT R31, R27, 0x7ff00000, RZ, 0xc0, !PT ;  /* 0x7ff000001b1fa812 */ /* 0x000fc600078ec0ff */
[----:B------:R-:W-:Y:S01]  /*1bc0*/  DMUL R32, R34, R26 ;  /* 0x0000001a22207228 */ /* 0x000fe20000000000 */
[----:B------:R-:W-:-:S04]  /*1bd0*/  IADD3 R29, PT, PT, R31, -0x1, RZ ;  /* 0xffffffff1f1d7810 */ /* 0x000fc80007ffe0ff */
[----:B------:R-:W-:-:S03]  /*1be0*/  ISETP.GT.U32.AND P0, PT, R29, 0x7feffffe, PT ;  /* 0x7feffffe1d00780c */ /* 0x000fc60003f04070 */
[----:B------:R-:W-:Y:S01]  /*1bf0*/  DFMA R36, R32, -R4, R26 ;  /* 0x800000042024722b */ /* 0x000fe2000000001a */
[----:B------:R-:W-:-:S07]  /*1c00*/  ISETP.GT.U32.OR P0, PT, R39, 0x7feffffe, P0 ;  /* 0x7feffffe2700780c */ /* 0x000fce0000704470 */
[----:B------:R-:W-:-:S06]  /*1c10*/  DFMA R36, R34, R36, R32 ;  /* 0x000000242224722b */ /* 0x000fcc0000000020 */
[----:B------:R-:W-:Y:S05]  /*1c20*/  @P0 BRA `(.L_x_41) ;  /* 0x00000000006c0947 */ /* 0x000fea0003800000 */
[----:B------:R-:W-:-:S04]  /*1c30*/  LOP3.LUT R25, R23, 0x7ff00000, RZ, 0xc0, !PT ;  /* 0x7ff0000017197812 */ /* 0x000fc800078ec0ff */
[CC--:B------:R-:W-:Y:S02]  /*1c40*/  VIADDMNMX R24, R28.reuse, -R25.reuse, 0xb9600000, !PT ;  /* 0xb96000001c187446 */ /* 0x0c0fe40007800919 */
[----:B------:R-:W-:Y:S02]  /*1c50*/  ISETP.GE.U32.AND P0, PT, R28, R25, PT ;  /* 0x000000191c00720c */ /* 0x000fe40003f06070 */
[----:B------:R-:W-:Y:S02]  /*1c60*/  VIMNMX R24, PT, PT, R24, 0x46a00000, PT ;  /* 0x46a0000018187848 */ /* 0x000fe40003fe0100 */
[----:B------:R-:W-:-:S05]  /*1c70*/  SEL R25, R0, 0x63400000, !P0 ;  /* 0x6340000000197807 */ /* 0x000fca0004000000 */
[----:B------:R-:W-:Y:S02]  /*1c80*/  IMAD.IADD R0, R24, 0x1, -R25 ;  /* 0x0000000118007824 */ /* 0x000fe400078e0a19 */
[----:B------:R-:W-:Y:S02]  /*1c90*/  IMAD.MOV.U32 R24, RZ, RZ, RZ ;  /* 0x000000ffff187224 */ /* 0x000fe400078e00ff */
[----:B------:R-:W-:-:S06]  /*1ca0*/  VIADD R25, R0, 0x7fe00000 ;  /* 0x7fe0000000197836 */ /* 0x000fcc0000000000 */
[----:B------:R-:W-:-:S10]  /*1cb0*/  DMUL R28, R36, R24 ;  /* 0x00000018241c7228 */ /* 0x000fd40000000000 */
[----:B------:R-:W-:-:S13]  /*1cc0*/  FSETP.GTU.AND P0, PT, |R29|, 1.469367938527859385e-39, PT ;  /* 0x001000001d00780b */ /* 0x000fda0003f0c200 */
[----:B------:R-:W-:Y:S05]  /*1cd0*/  @P0 BRA `(.L_x_42) ;  /* 0x0000000000940947 */ /* 0x000fea0003800000 */
[----:B------:R-:W-:Y:S01]  /*1ce0*/  DFMA R4, R36, -R4, R26 ;  /* 0x800000042404722b */ /* 0x000fe2000000001a */
[----:B------:R-:W-:-:S09]  /*1cf0*/  IMAD.MOV.U32 R24, RZ, RZ, RZ ;  /* 0x000000ffff187224 */ /* 0x000fd200078e00ff */
[C---:B------:R-:W-:Y:S02]  /*1d00*/  FSETP.NEU.AND P0, PT, R5.reuse, RZ, PT ;  /* 0x000000ff0500720b */ /* 0x040fe40003f0d000 */
[----:B------:R-:W-:-:S04]  /*1d10*/  LOP3.LUT R23, R5, 0x80000000, R23, 0x48, !PT ;  /* 0x8000000005177812 */ /* 0x000fc800078e4817 */
[----:B------:R-:W-:-:S07]  /*1d20*/  LOP3.LUT R25, R23, R25, RZ, 0xfc, !PT ;  /* 0x0000001917197212 */ /* 0x000fce00078efcff */
[----:B------:R-:W-:Y:S05]  /*1d30*/  @!P0 BRA `(.L_x_42) ;  /* 0x00000000007c8947 */ /* 0x000fea0003800000 */
[----:B------:R-:W-:Y:S01]  /*1d40*/  IMAD.MOV R5, RZ, RZ, -R0 ;  /* 0x000000ffff057224 */ /* 0x000fe200078e0a00 */
[----:B------:R-:W-:Y:S01]  /*1d50*/  DMUL.RP R24, R36, R24 ;  /* 0x0000001824187228 */ /* 0x000fe20000008000 */
[----:B------:R-:W-:-:S06]  /*1d60*/  IMAD.MOV.U32 R4, RZ, RZ, RZ ;  /* 0x000000ffff047224 */ /* 0x000fcc00078e00ff */
[----:B------:R-:W-:-:S03]  /*1d70*/  DFMA R4, R28, -R4, R36 ;  /* 0x800000041c04722b */ /* 0x000fc60000000024 */
[----:B------:R-:W-:-:S03]  /*1d80*/  LOP3.LUT R23, R25, R23, RZ, 0x3c, !PT ;  /* 0x0000001719177212 */ /* 0x000fc600078e3cff */
[----:B------:R-:W-:-:S04]  /*1d90*/  IADD3 R4, PT, PT, -R0, -0x43300000, RZ ;  /* 0xbcd0000000047810 */ /* 0x000fc80007ffe1ff */
[----:B------:R-:W-:-:S04]  /*1da0*/  FSETP.NEU.AND P0, PT, |R5|, R4, PT ;  /* 0x000000040500720b */ /* 0x000fc80003f0d200 */
[----:B------:R-:W-:Y:S02]  /*1db0*/  FSEL R28, R24, R28, !P0 ;  /* 0x0000001c181c7208 */ /* 0x000fe40004000000 */
[----:B------:R-:W-:Y:S01]  /*1dc0*/  FSEL R29, R23, R29, !P0 ;  /* 0x0000001d171d7208 */ /* 0x000fe20004000000 */
[----:B------:R-:W-:Y:S06]  /*1dd0*/  BRA `(.L_x_42) ;  /* 0x0000000000547947 */ /* 0x000fec0003800000 */
.L_x_41:
[----:B------:R-:W-:-:S14]  /*1de0*/  DSETP.NAN.AND P0, PT, R24, R24, PT ;  /* 0x000000181800722a */ /* 0x000fdc0003f08000 */
[----:B------:R-:W-:Y:S05]  /*1df0*/  @P0 BRA `(.L_x_43) ;  /* 0x0000000000440947 */ /* 0x000fea0003800000 */
[----:B------:R-:W-:-:S14]  /*1e00*/  DSETP.NAN.AND P0, PT, R22, R22, PT ;  /* 0x000000161600722a */ /* 0x000fdc0003f08000 */
[----:B------:R-:W-:Y:S05]  /*1e10*/  @P0 BRA `(.L_x_44) ;  /* 0x0000000000300947 */ /* 0x000fea0003800000 */
[----:B------:R-:W-:Y:S01]  /*1e20*/  ISETP.NE.AND P0, PT, R31, R38, PT ;  /* 0x000000261f00720c */ /* 0x000fe20003f05270 */
[----:B------:R-:W-:Y:S01]  /*1e30*/  IMAD.MOV.U32 R28, RZ, RZ, 0x0 ;  /* 0x00000000ff1c7424 */ /* 0x000fe200078e00ff */
[----:B------:R-:W-:-:S11]  /*1e40*/  MOV R29, 0xfff80000 ;  /* 0xfff80000001d7802 */ /* 0x000fd60000000f00 */
[----:B------:R-:W-:Y:S05]  /*1e50*/  @!P0 BRA `(.L_x_42) ;  /* 0x0000000000348947 */ /* 0x000fea0003800000 */
[----:B------:R-:W-:Y:S02]  /*1e60*/  ISETP.NE.AND P0, PT, R31, 0x7ff00000, PT ;  /* 0x7ff000001f00780c */ /* 0x000fe40003f05270 */
[----:B------:R-:W-:Y:S02]  /*1e70*/  LOP3.LUT R29, R25, 0x80000000, R23, 0x48, !PT ;  /* 0x80000000191d7812 */ /* 0x000fe400078e4817 */
[----:B------:R-:W-:-:S13]  /*1e80*/  ISETP.EQ.OR P0, PT, R38, RZ, !P0 ;  /* 0x000000ff2600720c */ /* 0x000fda0004702670 */
[----:B------:R-:W-:Y:S01]  /*1e90*/  @P0 LOP3.LUT R0, R29, 0x7ff00000, RZ, 0xfc, !PT ;  /* 0x7ff000001d000812 */ /* 0x000fe200078efcff */
[----:B------:R-:W-:Y:S02]  /*1ea0*/  @!P0 IMAD.MOV.U32 R28, RZ, RZ, RZ ;  /* 0x000000ffff1c8224 */ /* 0x000fe400078e00ff */
[----:B------:R-:W-:Y:S02]  /*1eb0*/  @P0 IMAD.MOV.U32 R28, RZ, RZ, RZ ;  /* 0x000000ffff1c0224 */ /* 0x000fe400078e00ff */
[----:B------:R-:W-:Y:S01]  /*1ec0*/  @P0 IMAD.MOV.U32 R29, RZ, RZ, R0 ;  /* 0x000000ffff1d0224 */ /* 0x000fe200078e0000 */
[----:B------:R-:W-:Y:S06]  /*1ed0*/  BRA `(.L_x_42) ;  /* 0x0000000000147947 */ /* 0x000fec0003800000 */
.L_x_44:
[----:B------:R-:W-:Y:S01]  /*1ee0*/  LOP3.LUT R29, R23, 0x80000, RZ, 0xfc, !PT ;  /* 0x00080000171d7812 */ /* 0x000fe200078efcff */
[----:B------:R-:W-:Y:S01]  /*1ef0*/  IMAD.MOV.U32 R28, RZ, RZ, R22 ;  /* 0x000000ffff1c7224 */ /* 0x000fe200078e0016 */
[----:B------:R-:W-:Y:S06]  /*1f00*/  BRA `(.L_x_42) ;  /* 0x0000000000087947 */ /* 0x000fec0003800000 */
.L_x_43:
[----:B------:R-:W-:Y:S01]  /*1f10*/  LOP3.LUT R29, R25, 0x80000, RZ, 0xfc, !PT ;  /* 0x00080000191d7812 */ /* 0x000fe200078efcff */
[----:B------:R-:W-:-:S07]  /*1f20*/  IMAD.MOV.U32 R28, RZ, RZ, R24 ;  /* 0x000000ffff1c7224 */ /* 0x000fce00078e0018 */
.L_x_42:
[----:B------:R-:W-:Y:S05]  /*1f30*/  BSYNC.RECONVERGENT B3 ;  /* 0x0000000000037941 */ /* 0x000fea0003800200 */
.L_x_40:
[----:B------:R-:W-:Y:S02]  /*1f40*/  IMAD.MOV.U32 R31, RZ, RZ, 0x0 ;  /* 0x00000000ff1f7424 */ /* 0x000fe400078e00ff */
[----:B------:R-:W-:Y:S02]  /*1f50*/  IMAD.MOV.U32 R4, RZ, RZ, R28 ;  /* 0x000000ffff047224 */ /* 0x000fe400078e001c */
[----:B------:R-:W-:Y:S01]  /*1f60*/  IMAD.MOV.U32 R5, RZ, RZ, R29 ;  /* 0x000000ffff057224 */ /* 0x000fe200078e001d */
[----:B------:R-:W-:Y:S06]  /*1f70*/  RET.REL.NODEC R30 `(_Z6newPosPiS_PdS0_S0_) ;  /* 0xffffffe01e207950 */ /* 0x000fec0003c3ffff */
        .weak           $__internal_1_$__cuda_sm20_dsqrt_rn_f64_mediumpath_v1
        .type           $__internal_1_$__cuda_sm20_dsqrt_rn_f64_mediumpath_v1,@function
        .size           $__internal_1_$__cuda_sm20_dsqrt_rn_f64_mediumpath_v1,($_Z6newPosPiS_PdS0_S0_$__internal_accurate_pow - $__internal_1_$__cuda_sm20_dsqrt_rn_f64_mediumpath_v1)
$__internal_1_$__cuda_sm20_dsqrt_rn_f64_mediumpath_v1:
[----:B------:R-:W-:Y:S01]  /*1f80*/  ISETP.GE.U32.AND P0, PT, R20, -0x3400000, PT ;  /* 0xfcc000001400780c */ /* 0x000fe20003f06070 */
[----:B------:R-:W-:Y:S01]  /*1f90*/  BSSY.RECONVERGENT B3, `(.L_x_45) ;  /* 0x0000028000037945 */ /* 0x000fe20003800200 */
[----:B------:R-:W-:Y:S01]  /*1fa0*/  MOV R22, R24 ;  /* 0x0000001800167202 */ /* 0x000fe20000000f00 */
[----:B------:R-:W-:Y:S02]  /*1fb0*/  IMAD.MOV.U32 R4, RZ, RZ, R28 ;  /* 0x000000ffff047224 */ /* 0x000fe400078e001c */
[----:B------:R-:W-:Y:S02]  /*1fc0*/  IMAD.MOV.U32 R5, RZ, RZ, R29 ;  /* 0x000000ffff057224 */ /* 0x000fe400078e001d */
[----:B------:R-:W-:Y:S02]  /*1fd0*/  IMAD.MOV.U32 R20, RZ, RZ, R40 ;  /* 0x000000ffff147224 */ /* 0x000fe400078e0028 */
[----:B------:R-:W-:-:S04]  /*1fe0*/  IMAD.MOV.U32 R21, RZ, RZ, R41 ;  /* 0x000000ffff157224 */ /* 0x000fc800078e0029 */
[----:B------:R-:W-:Y:S05]  /*1ff0*/  @!P0 BRA `(.L_x_46) ;  /* 0x0000000000208947 */ /* 0x000fea0003800000 */
[----:B------:R-:W-:-:S10]  /*2000*/  DFMA.RM R4, R4, R22, R26 ;  /* 0x000000160404722b */ /* 0x000fd4000000401a */
[----:B------:R-:W-:-:S05]  /*2010*/  IADD3 R22, P0, PT, R4, 0x1, RZ ;  /* 0x0000000104167810 */ /* 0x000fca0007f1e0ff */
[----:B------:R-:W-:-:S06]  /*2020*/  IMAD.X R23, RZ, RZ, R5, P0 ;  /* 0x000000ffff177224 */ /* 0x000fcc00000e0605 */
[----:B------:R-:W-:-:S08]  /*2030*/  DFMA.RP R20, -R4, R22, R20 ;  /* 0x000000160414722b */ /* 0x000fd00000008114 */
[----:B------:R-:W-:-:S06]  /*2040*/  DSETP.GT.AND P0, PT, R20, RZ, PT ;  /* 0x000000ff1400722a */ /* 0x000fcc0003f04000 */
[----:B------:R-:W-:Y:S02]  /*2050*/  FSEL R4, R22, R4, P0 ;  /* 0x0000000416047208 */ /* 0x000fe40000000000 */
[----:B------:R-:W-:Y:S01]  /*2060*/  FSEL R5, R23, R5, P0 ;  /* 0x0000000517057208 */ /* 0x000fe20000000000 */
[----:B------:R-:W-:Y:S06]  /*2070*/  BRA `(.L_x_47) ;  /* 0x0000000000647947 */ /* 0x000fec0003800000 */
.L_x_46:
[----:B------:R-:W-:-:S14]  /*2080*/  DSETP.NE.AND P0, PT, R20, RZ, PT ;  /* 0x000000ff1400722a */ /* 0x000fdc0003f05000 */
[----:B------:R-:W-:Y:S05]  /*2090*/  @!P0 BRA `(.L_x_48) ;  /* 0x0000000000588947 */ /* 0x000fea0003800000 */
[----:B------:R-:W-:-:S13]  /*20a0*/  ISETP.GE.AND P0, PT, R21, RZ, PT ;  /* 0x000000ff1500720c */ /* 0x000fda0003f06270 */
[----:B------:R-:W-:Y:S02]  /*20b0*/  @!P0 IMAD.MOV.U32 R4, RZ, RZ, 0x0 ;  /* 0x00000000ff048424 */ /* 0x000fe400078e00ff */
[----:B------:R-:W-:Y:S01]  /*20c0*/  @!P0 IMAD.MOV.U32 R5, RZ, RZ, -0x80000 ;  /* 0xfff80000ff058424 */ /* 0x000fe200078e00ff */
[----:B------:R-:W-:Y:S06]  /*20d0*/  @!P0 BRA `(.L_x_47) ;  /* 0x00000000004c8947 */ /* 0x000fec0003800000 */
[----:B------:R-:W-:-:S13]  /*20e0*/  ISETP.GT.AND P0, PT, R21, 0x7fefffff, PT ;  /* 0x7fefffff1500780c */ /* 0x000fda0003f04270 */
[----:B------:R-:W-:Y:S05]  /*20f0*/  @P0 BRA `(.L_x_48) ;  /* 0x0000000000400947 */ /* 0x000fea0003800000 */
[----:B------:R-:W-:Y:S01]  /*2100*/  DMUL R4, R20, 8.11296384146066816958e+31 ;  /* 0x4690000014047828 */ /* 0x000fe20000000000 */
[----:B------:R-:W-:Y:S01]  /*2110*/  MOV R24, 0x0 ;  /* 0x0000000000187802 */ /* 0x000fe20000000f00 */
[----:B------:R-:W-:Y:S02]  /*2120*/  IMAD.MOV.U32 R20, RZ, RZ, RZ ;  /* 0x000000ffff147224 */ /* 0x000fe400078e00ff */
[----:B------:R-:W-:Y:S02]  /*2130*/  IMAD.MOV.U32 R25, RZ, RZ, 0x3fd80000 ;  /* 0x3fd80000ff197424 */ /* 0x000fe400078e00ff */
[----:B------:R-:W0:Y:S02]  /*2140*/  MUFU.RSQ64H R21, R5 ;  /* 0x0000000500157308 */ /* 0x000e240000001c00 */
[----:B0-----:R-:W-:-:S08]  /*2150*/  DMUL R22, R20, R20 ;  /* 0x0000001414167228 */ /* 0x001fd00000000000 */
[----:B------:R-:W-:-:S08]  /*2160*/  DFMA R22, R4, -R22, 1 ;  /* 0x3ff000000416742b */ /* 0x000fd00000000816 */
[----:B------:R-:W-:Y:S02]  /*2170*/  DFMA R24, R22, R24, 0.5 ;  /* 0x3fe000001618742b */ /* 0x000fe40000000018 */
[----:B------:R-:W-:-:S08]  /*2180*/  DMUL R22, R20, R22 ;  /* 0x0000001614167228 */ /* 0x000fd00000000000 */
[----:B------:R-:W-:-:S08]  /*2190*/  DFMA R22, R24, R22, R20 ;  /* 0x000000161816722b */ /* 0x000fd00000000014 */
[----:B------:R-:W-:Y:S02]  /*21a0*/  DMUL R20, R4, R22 ;  /* 0x0000001604147228 */ /* 0x000fe40000000000 */
[----:B------:R-:W-:-:S06]  /*21b0*/  VIADD R23, R23, 0xfff00000 ;  /* 0xfff0000017177836 */ /* 0x000fcc0000000000 */
[----:B------:R-:W-:-:S08]  /*21c0*/  DFMA R24, R20, -R20, R4 ;  /* 0x800000141418722b */ /* 0x000fd00000000004 */
[----:B------:R-:W-:-:S10]  /*21d0*/  DFMA R4, R22, R24, R20 ;  /* 0x000000181604722b */ /* 0x000fd40000000014 */
[----:B------:R-:W-:Y:S01]  /*21e0*/  VIADD R5, R5, 0xfcb00000 ;  /* 0xfcb0000005057836 */ /* 0x000fe20000000000 */
[----:B------:R-:W-:Y:S06]  /*21f0*/  BRA `(.L_x_47) ;  /* 0x0000000000047947 */ /* 0x000fec0003800000 */
.L_x_48:
[----:B------:R-:W-:-:S11]  /*2200*/  DADD R4, R20, R20 ;  /* 0x0000000014047229 */ /* 0x000fd60000000014 */
.L_x_47:
[----:B------:R-:W-:Y:S05]  /*2210*/  BSYNC.RECONVERGENT B3 ;  /* 0x0000000000037941 */ /* 0x000fea0003800200 */
.L_x_45:
[----:B------:R-:W-:Y:S02]  /*2220*/  IMAD.MOV.U32 R20, RZ, RZ, R4 ;  /* 0x000000ffff147224 */ /* 0x000fe400078e0004 */
[----:B------:R-:W-:Y:S02]  /*2230*/  IMAD.MOV.U32 R21, RZ, RZ, R5 ;  /* 0x000000ffff157224 */ /* 0x000fe400078e0005 */
[----:B------:R-:W-:Y:S02]  /*2240*/  IMAD.MOV.U32 R4, RZ, RZ, R0 ;  /* 0x000000ffff047224 */ /* 0x000fe400078e0000 */
[----:B------:R-:W-:-:S04]  /*2250*/  IMAD.MOV.U32 R5, RZ, RZ, 0x0 ;  /* 0x00000000ff057424 */ /* 0x000fc800078e00ff */
[----:B------:R-:W-:Y:S05]  /*2260*/  RET.REL.NODEC R4 `(_Z6newPosPiS_PdS0_S0_) ;  /* 0xffffffdc04647950 */ /* 0x000fea0003c3ffff */
        .type           $_Z6newPosPiS_PdS0_S0_$__internal_accurate_pow,@function
        .size           $_Z6newPosPiS_PdS0_S0_$__internal_accurate_pow,(.L_x_53 - $_Z6newPosPiS_PdS0_S0_$__internal_accurate_pow)
$_Z6newPosPiS_PdS0_S0_$__internal_accurate_pow:
[----:B------:R-:W-:Y:S01]  /*2270*/  ISETP.GT.U32.AND P1, PT, R45, 0xfffff, PT ;  /* 0x000fffff2d00780c */ /* 0x000fe20003f24070 */
[----:B------:R-:W-:Y:S01]  /*2280*/  IMAD.MOV.U32 R22, RZ, RZ, R45 ;  /* 0x000000ffff167224 */ /* 0x000fe200078e002d */
[----:B------:R-:W-:Y:S01]  /*2290*/  UMOV UR8, 0x7d2cafe2 ;  /* 0x7d2cafe200087882 */ /* 0x000fe20000000000 */
[----:B------:R-:W-:Y:S01]  /*22a0*/  IMAD.MOV.U32 R26, RZ, RZ, R44 ;  /* 0x000000ffff1a7224 */ /* 0x000fe200078e002c */
[----:B------:R-:W-:Y:S01]  /*22b0*/  UMOV UR9, 0x3eb0f5ff ;  /* 0x3eb0f5ff00097882 */ /* 0x000fe20000000000 */
[----:B------:R-:W-:Y:S01]  /*22c0*/  IMAD.MOV.U32 R36, RZ, RZ, RZ ;  /* 0x000000ffff247224 */ /* 0x000fe200078e00ff */
[----:B------:R-:W-:Y:S01]  /*22d0*/  UMOV UR10, 0x3b39803f ;  /* 0x3b39803f000a7882 */ /* 0x000fe20000000000 */
[----:B------:R-:W-:Y:S01]  /*22e0*/  IMAD.MOV.U32 R24, RZ, RZ, 0x41ad3b5a ;  /* 0x41ad3b5aff187424 */ /* 0x000fe200078e00ff */
[----:B------:R-:W-:Y:S01]  /*22f0*/  UMOV UR11, 0x3c7abc9e ;  /* 0x3c7abc9e000b7882 */ /* 0x000fe20000000000 */
[----:B------:R-:W-:Y:S02]  /*2300*/  IMAD.MOV.U32 R25, RZ, RZ, 0x3ed0f5d2 ;  /* 0x3ed0f5d2ff197424 */ /* 0x000fe400078e00ff */
[----:B------:R-:W-:-:S02]  /*2310*/  IMAD.U32 R42, RZ, RZ, UR5 ;  /* 0x00000005ff2a7e24 */ /* 0x000fc4000f8e00ff */
[----:B------:R-:W-:Y:S01]  /*2320*/  @!P1 DMUL R20, R44, 1.80143985094819840000e+16 ;  /* 0x435000002c149828 */ /* 0x000fe20000000000 */
[----:B------:R-:W-:-:S09]  /*2330*/  SHF.R.U32.HI R45, RZ, 0x14, R45 ;  /* 0x00000014ff2d7819 */ /* 0x000fd2000001162d */
[----:B------:R-:W-:Y:S01]  /*2340*/  @!P1 MOV R22, R21 ;  /* 0x0000001500169202 */ /* 0x000fe20000000f00 */
[----:B------:R-:W-:Y:S01]  /*2350*/  @!P1 IMAD.MOV.U32 R26, RZ, RZ, R20 ;  /* 0x000000ffff1a9224 */ /* 0x000fe200078e0014 */
[----:B------:R-:W-:Y:S02]  /*2360*/  @!P1 LEA.HI R45, R21, 0xffffffca, RZ, 0xc ;  /* 0xffffffca152d9811 */ /* 0x000fe400078f60ff */
[----:B------:R-:W-:-:S03]  /*2370*/  LOP3.LUT R22, R22, 0x800fffff, RZ, 0xc0, !PT ;  /* 0x800fffff16167812 */ /* 0x000fc600078ec0ff */
[----:B------:R-:W-:Y:S01]  /*2380*/  VIADD R20, R45, 0xfffffc01 ;  /* 0xfffffc012d147836 */ /* 0x000fe20000000000 */
[----:B------:R-:W-:-:S04]  /*2390*/  LOP3.LUT R27, R22, 0x3ff00000, RZ, 0xfc, !PT ;  /* 0x3ff00000161b7812 */ /* 0x000fc800078efcff */
[----:B------:R-:W-:-:S13]  /*23a0*/  ISETP.GE.U32.AND P2, PT, R27, 0x3ff6a09f, PT ;  /* 0x3ff6a09f1b00780c */ /* 0x000fda0003f46070 */
[----:B------:R-:W-:Y:S02]  /*23b0*/  @P2 VIADD R23, R27, 0xfff00000 ;  /* 0xfff000001b172836 */ /* 0x000fe40000000000 */
[----:B------:R-:W-:Y:S02]  /*23c0*/  @P2 VIADD R20, R45, 0xfffffc02 ;  /* 0xfffffc022d142836 */ /* 0x000fe40000000000 */
[----:B------:R-:W-:-:S06]  /*23d0*/  @P2 IMAD.MOV.U32 R27, RZ, RZ, R23 ;  /* 0x000000ffff1b2224 */ /* 0x000fcc00078e0017 */
[C---:B------:R-:W-:Y:S02]  /*23e0*/  DADD R28, R26.reuse, 1 ;  /* 0x3ff000001a1c7429 */ /* 0x040fe40000000000 */
[----:B------:R-:W-:-:S04]  /*23f0*/  DADD R26, R26, -1 ;  /* 0xbff000001a1a7429 */ /* 0x000fc80000000000 */
[----:B------:R-:W0:Y:S02]  /*2400*/  MUFU.RCP64H R37, R29 ;  /* 0x0000001d00257308 */ /* 0x000e240000001800 */
[----:B0-----:R-:W-:-:S08]  /*2410*/  DFMA R22, -R28, R36, 1 ;  /* 0x3ff000001c16742b */ /* 0x001fd00000000124 */
[----:B------:R-:W-:-:S08]  /*2420*/  DFMA R22, R22, R22, R22 ;  /* 0x000000161616722b */ /* 0x000fd00000000016 */
[----:B------:R-:W-:-:S08]  /*2430*/  DFMA R36, R36, R22, R36 ;  /* 0x000000162424722b */ /* 0x000fd00000000024 */
[----:B------:R-:W-:-:S08]  /*2440*/  DMUL R22, R26, R36 ;  /* 0x000000241a167228 */ /* 0x000fd00000000000 */
[----:B------:R-:W-:-:S08]  /*2450*/  DFMA R22, R26, R36, R22 ;  /* 0x000000241a16722b */ /* 0x000fd00000000016 */
[----:B------:R-:W-:Y:S02]  /*2460*/  DMUL R34, R22, R22 ;  /* 0x0000001616227228 */ /* 0x000fe40000000000 */
[----:B------:R-:W-:-:S06]  /*2470*/  DADD R28, R26, -R22 ;  /* 0x000000001a1c7229 */ /* 0x000fcc0000000816 */
[----:B------:R-:W-:Y:S01]  /*2480*/  DFMA R24, R34, UR8, R24 ;  /* 0x0000000822187c2b */ /* 0x000fe20008000018 */
[----:B------:R-:W-:Y:S01]  /*2490*/  UMOV UR8, 0x75488a3f ;  /* 0x75488a3f00087882 */ /* 0x000fe20000000000 */
[----:B------:R-:W-:Y:S01]  /*24a0*/  UMOV UR9, 0x3ef3b20a ;  /* 0x3ef3b20a00097882 */ /* 0x000fe20000000000 */
[----:B------:R-:W-:-:S05]  /*24b0*/  DADD R28, R28, R28 ;  /* 0x000000001c1c7229 */ /* 0x000fca000000001c */
[----:B------:R-:W-:Y:S01]  /*24c0*/  DFMA R32, R34, R24, UR8 ;  /* 0x0000000822207e2b */ /* 0x000fe20008000018 */
[----:B------:R-:W-:Y:S01]  /*24d0*/  UMOV UR8, 0xe4faecd5 ;  /* 0xe4faecd500087882 */ /* 0x000fe20000000000 */
[----:B------:R-:W-:Y:S01]  /*24e0*/  UMOV UR9, 0x3f1745cd ;  /* 0x3f1745cd00097882 */ /* 0x000fe20000000000 */
[-C--:B------:R-:W-:Y:S02]  /*24f0*/  DFMA R28, R26, -R22.reuse, R28 ;  /* 0x800000161a1c722b */ /* 0x080fe4000000001c */
[----:B------:R-:W-:-:S03]  /*2500*/  DMUL R26, R22, R22 ;  /* 0x00000016161a7228 */ /* 0x000fc60000000000 */
[----:B------:R-:W-:Y:S01]  /*2510*/  DFMA R32, R34, R32, UR8 ;  /* 0x0000000822207e2b */ /* 0x000fe20008000020 */
[----:B------:R-:W-:Y:S01]  /*2520*/  UMOV UR8, 0x258a578b ;  /* 0x258a578b00087882 */ /* 0x000fe20000000000 */
[----:B------:R-:W-:Y:S01]  /*2530*/  UMOV UR9, 0x3f3c71c7 ;  /* 0x3f3c71c700097882 */ /* 0x000fe20000000000 */
[----:B------:R-:W-:-:S05]  /*2540*/  DMUL R28, R36, R28 ;  /* 0x0000001c241c7228 */ /* 0x000fca0000000000 */
[----:B------:R-:W-:Y:S01]  /*2550*/  DFMA R32, R34, R32, UR8 ;  /* 0x0000000822207e2b */ /* 0x000fe20008000020 */
[----:B------:R-:W-:Y:S01]  /*2560*/  UMOV UR8, 0x9242b910 ;  /* 0x9242b91000087882 */ /* 0x000fe20000000000 */
[----:B------:R-:W-:-:S03]  /*2570*/  UMOV UR9, 0x3f624924 ;  /* 0x3f62492400097882 */ /* 0x000fc60000000000 */
[----:B------:R-:W-:Y:S01]  /*2580*/  VIADD R39, R29, 0x100000 ;  /* 0x001000001d277836 */ /* 0x000fe20000000000 */
[----:B------:R-:W-:Y:S02]  /*2590*/  MOV R38, R28 ;  /* 0x0000001c00267202 */ /* 0x000fe40000000f00 */
[----:B------:R-:W-:Y:S01]  /*25a0*/  DFMA R32, R34, R32, UR8 ;  /* 0x0000000822207e2b */ /* 0x000fe20008000020 */
[----:B------:R-:W-:Y:S01]  /*25b0*/  UMOV UR8, 0x99999dfb ;  /* 0x99999dfb00087882 */ /* 0x000fe20000000000 */
[----:B------:R-:W-:-:S06]  /*25c0*/  UMOV UR9, 0x3f899999 ;  /* 0x3f89999900097882 */ /* 0x000fcc0000000000 */
[----:B------:R-:W-:Y:S01]  /*25d0*/  DFMA R32, R34, R32, UR8 ;  /* 0x0000000822207e2b */ /* 0x000fe20008000020 */
[----:B------:R-:W-:Y:S01]  /*25e0*/  UMOV UR8, 0x55555555 ;  /* 0x5555555500087882 */ /* 0x000fe20000000000 */
[----:B------:R-:W-:-:S06]  /*25f0*/  UMOV UR9, 0x3fb55555 ;  /* 0x3fb5555500097882 */ /* 0x000fcc0000000000 */
[----:B------:R-:W-:-:S08]  /*2600*/  DFMA R24, R34, R32, UR8 ;  /* 0x0000000822187e2b */ /* 0x000fd00008000020 */
[----:B------:R-:W-:Y:S01]  /*2610*/  DADD R30, -R24, UR8 ;  /* 0x00000008181e7e29 */ /* 0x000fe20008000100 */
[----:B------:R-:W-:Y:S01]  /*2620*/  UMOV UR8, 0xb9e7b0 ;  /* 0x00b9e7b000087882 */ /* 0x000fe20000000000 */
[----:B------:R-:W-:-:S06]  /*2630*/  UMOV UR9, 0x3c46a4cb ;  /* 0x3c46a4cb00097882 */ /* 0x000fcc0000000000 */
[----:B------:R-:W-:Y:S02]  /*2640*/  DFMA R34, R34, R32, R30 ;  /* 0x000000202222722b */ /* 0x000fe4000000001e */
[C---:B------:R-:W-:Y:S02]  /*2650*/  DMUL R30, R22.reuse, R26 ;  /* 0x0000001a161e7228 */ /* 0x040fe40000000000 */
[----:B------:R-:W-:-:S04]  /*2660*/  DFMA R32, R22, R22, -R26 ;  /* 0x000000161620722b */ /* 0x000fc8000000081a */
[----:B------:R-:W-:Y:S01]  /*2670*/  DADD R34, R34, -UR8 ;  /* 0x8000000822227e29 */ /* 0x000fe20008000000 */
[----:B------:R-:W-:Y:S01]  /*2680*/  UMOV UR8, 0x80000000 ;  /* 0x8000000000087882 */ /* 0x000fe20000000000 */
[C---:B------:R-:W-:Y:S01]  /*2690*/  DFMA R36, R22.reuse, R26, -R30 ;  /* 0x0000001a1624722b */ /* 0x040fe2000000081e */
[----:B------:R-:W-:Y:S01]  /*26a0*/  UMOV UR9, 0x43300000 ;  /* 0x4330000000097882 */ /* 0x000fe20000000000 */
[----:B------:R-:W-:-:S06]  /*26b0*/  DFMA R32, R22, R38, R32 ;  /* 0x000000261620722b */ /* 0x000fcc0000000020 */
[----:B------:R-:W-:Y:S02]  /*26c0*/  DFMA R36, R28, R26, R36 ;  /* 0x0000001a1c24722b */ /* 0x000fe40000000024 */
[----:B------:R-:W-:-:S06]  /*26d0*/  DADD R26, R24, R34 ;  /* 0x00000000181a7229 */ /* 0x000fcc0000000022 */
[----:B------:R-:W-:Y:S02]  /*26e0*/  DFMA R36, R22, R32, R36 ;  /* 0x000000201624722b */ /* 0x000fe40000000024 */
[----:B------:R-:W-:Y:S02]  /*26f0*/  DMUL R32, R26, R30 ;  /* 0x0000001e1a207228 */ /* 0x000fe40000000000 */
[----:B------:R-:W-:-:S06]  /*2700*/  DADD R38, R24, -R26 ;  /* 0x0000000018267229 */ /* 0x000fcc000000081a */
[----:B------:R-:W-:Y:S02]  /*2710*/  DFMA R24, R26, R30, -R32 ;  /* 0x0000001e1a18722b */ /* 0x000fe40000000820 */
[----:B------:R-:W-:-:S06]  /*2720*/  DADD R38, R34, R38 ;  /* 0x0000000022267229 */ /* 0x000fcc0000000026 */
[----:B------:R-:W-:-:S08]  /*2730*/  DFMA R24, R26, R36, R24 ;  /* 0x000000241a18722b */ /* 0x000fd00000000018 */
[----:B------:R-:W-:-:S08]  /*2740*/  DFMA R30, R38, R30, R24 ;  /* 0x0000001e261e722b */ /* 0x000fd00000000018 */
[----:B------:R-:W-:-:S08]  /*2750*/  DADD R26, R32, R30 ;  /* 0x00000000201a7229 */ /* 0x000fd0000000001e */
[--C-:B------:R-:W-:Y:S02]  /*2760*/  DADD R24, R22, R26.reuse ;  /* 0x0000000016187229 */ /* 0x100fe4000000001a */
[----:B------:R-:W-:-:S06]  /*2770*/  DADD R32, R32, -R26 ;  /* 0x0000000020207229 */ /* 0x000fcc000000081a */
[----:B------:R-:W-:Y:S02]  /*2780*/  DADD R22, R22, -R24 ;  /* 0x0000000016167229 */ /* 0x000fe40000000818 */
[----:B------:R-:W-:-:S06]  /*2790*/  DADD R32, R30, R32 ;  /* 0x000000001e207229 */ /* 0x000fcc0000000020 */
[----:B------:R-:W-:-:S08]  /*27a0*/  DADD R22, R26, R22 ;  /* 0x000000001a167229 */ /* 0x000fd00000000016 */
[----:B------:R-:W-:-:S08]  /*27b0*/  DADD R22, R32, R22 ;  /* 0x0000000020167229 */ /* 0x000fd00000000016 */
[----:B------:R-:W-:Y:S01]  /*27c0*/  DADD R28, R28, R22 ;  /* 0x000000001c1c7229 */ /* 0x000fe20000000016 */
[----:B------:R-:W-:Y:S01]  /*27d0*/  LOP3.LUT R22, R20, 0x80000000, RZ, 0x3c, !PT ;  /* 0x8000000014167812 */ /* 0x000fe200078e3cff */
[----:B------:R-:W-:-:S06]  /*27e0*/  IMAD.MOV.U32 R23, RZ, RZ, 0x43300000 ;  /* 0x43300000ff177424 */ /* 0x000fcc00078e00ff */
[----:B------:R-:W-:Y:S02]  /*27f0*/  DADD R26, R24, R28 ;  /* 0x00000000181a7229 */ /* 0x000fe4000000001c */
[----:B------:R-:W-:Y:S01]  /*2800*/  DADD R22, R22, -UR8 ;  /* 0x8000000816167e29 */ /* 0x000fe20008000000 */
[----:B------:R-:W-:Y:S01]  /*2810*/  UMOV UR8, 0xfefa39ef ;  /* 0xfefa39ef00087882 */ /* 0x000fe20000000000 */
[----:B------:R-:W-:-:S04]  /*2820*/  UMOV UR9, 0x3fe62e42 ;  /* 0x3fe62e4200097882 */ /* 0x000fc80000000000 */
[--C-:B------:R-:W-:Y:S02]  /*2830*/  DADD R30, R24, -R26.reuse ;  /* 0x00000000181e7229 */ /* 0x100fe4000000081a */
[----:B------:R-:W-:-:S06]  /*2840*/  DFMA R20, R22, UR8, R26 ;  /* 0x0000000816147c2b */ /* 0x000fcc000800001a */
[----:B------:R-:W-:Y:S02]  /*2850*/  DADD R30, R28, R30 ;  /* 0x000000001c1e7229 */ /* 0x000fe4000000001e */
[----:B------:R-:W-:-:S08]  /*2860*/  DFMA R24, R22, -UR8, R20 ;  /* 0x8000000816187c2b */ /* 0x000fd00008000014 */
[----:B------:R-:W-:Y:S01]  /*2870*/  DADD R24, -R26, R24 ;  /* 0x000000001a187229 */ /* 0x000fe20000000118 */
[----:B------:R-:W-:-:S07]  /*2880*/  LOP3.LUT R27, R43, 0xff0fffff, RZ, 0xc0, !PT ;  /* 0xff0fffff2b1b7812 */ /* 0x000fce00078ec0ff */
[----:B------:R-:W-:-:S08]  /*2890*/  DADD R24, R30, -R24 ;  /* 0x000000001e187229 */ /* 0x000fd00000000818 */
[----:B------:R-:W-:Y:S01]  /*28a0*/  DFMA R22, R22, UR10, R24 ;  /* 0x0000000a16167c2b */ /* 0x000fe20008000018 */
[----:B------:R-:W-:-:S05]  /*28b0*/  IMAD.SHL.U32 R24, R43, 0x2, RZ ;  /* 0x000000022b187824 */ /* 0x000fca00078e00ff */
[----:B------:R-:W-:Y:S02]  /*28c0*/  ISETP.GT.U32.AND P1, PT, R24, -0x2000001, PT ;  /* 0xfdffffff1800780c */ /* 0x000fe40003f24070 */
[----:B------:R-:W-:Y:S02]  /*28d0*/  DADD R24, R20, R22 ;  /* 0x0000000014187229 */ /* 0x000fe40000000016 */
[----:B------:R-:W-:-:S06]  /*28e0*/  SEL R43, R27, R43, P1 ;  /* 0x0000002b1b2b7207 */ /* 0x000fcc0000800000 */
[----:B------:R-:W-:Y:S02]  /*28f0*/  DADD R26, R20, -R24 ;  /* 0x00000000141a7229 */ /* 0x000fe40000000818 */
[----:B------:R-:W-:-:S06]  /*2900*/  DMUL R20, R24, R42 ;  /* 0x0000002a18147228 */ /* 0x000fcc0000000000 */
[----:B------:R-:W-:Y:S02]  /*2910*/  DADD R26, R22, R26 ;  /* 0x00000000161a7229 */ /* 0x000fe4000000001a */
[----:B------:R-:W-:Y:S01]  /*2920*/  DFMA R24, R24, R42, -R20 ;  /* 0x0000002a1818722b */ /* 0x000fe20000000814 */
[----:B------:R-:W-:Y:S02]  /*2930*/  IMAD.MOV.U32 R22, RZ, RZ, 0x652b82fe ;  /* 0x652b82feff167424 */ /* 0x000fe400078e00ff */
[----:B------:R-:W-:-:S05]  /*2940*/  IMAD.MOV.U32 R23, RZ, RZ, 0x3ff71547 ;  /* 0x3ff71547ff177424 */ /* 0x000fca00078e00ff */
[----:B------:R-:W-:-:S08]  /*2950*/  DFMA R42, R26, R42, R24 ;  /* 0x0000002a1a2a722b */ /* 0x000fd00000000018 */
[----:B------:R-:W-:-:S08]  /*2960*/  DADD R24, R20, R42 ;  /* 0x0000000014187229 */ /* 0x000fd0000000002a */
[----:B------:R-:W-:Y:S02]  /*2970*/  DFMA R22, R24, R22, 6.75539944105574400000e+15 ;  /* 0x433800001816742b */ /* 0x000fe40000000016 */
[----:B------:R-:W-:Y:S01]  /*2980*/  FSETP.GEU.AND P1, PT, |R25|, 4.1917929649353027344, PT ;  /* 0x4086232b1900780b */ /* 0x000fe20003f2e200 */
[----:B------:R-:W-:-:S05]  /*2990*/  DADD R20, R20, -R24 ;  /* 0x0000000014147229 */ /* 0x000fca0000000818 */
[----:B------:R-:W-:-:S03]  /*29a0*/  DADD R26, R22, -6.75539944105574400000e+15 ;  /* 0xc3380000161a7429 */ /* 0x000fc60000000000 */
[----:B------:R-:W-:-:S05]  /*29b0*/  DADD R42, R42, R20 ;  /* 0x000000002a2a7229 */ /* 0x000fca0000000014 */
[----:B------:R-:W-:Y:S01]  /*29c0*/  DFMA R28, R26, -UR8, R24 ;  /* 0x800000081a1c7c2b */ /* 0x000fe20008000018 */
[----:B------:R-:W-:Y:S01]  /*29d0*/  UMOV UR8, 0x3b39803f ;  /* 0x3b39803f00087882 */ /* 0x000fe20000000000 */
[----:B------:R-:W-:-:S06]  /*29e0*/  UMOV UR9, 0x3c7abc9e ;  /* 0x3c7abc9e00097882 */ /* 0x000fcc0000000000 */
[----:B------:R-:W-:Y:S01]  /*29f0*/  DFMA R26, R26, -UR8, R28 ;  /* 0x800000081a1a7c2b */ /* 0x000fe2000800001c */
[----:B------:R-:W-:Y:S01]  /*2a00*/  UMOV UR8, 0x69ce2bdf ;  /* 0x69ce2bdf00087882 */ /* 0x000fe20000000000 */
[----:B------:R-:W-:Y:S01]  /*2a10*/  IMAD.MOV.U32 R28, RZ, RZ, -0x35dec16 ;  /* 0xfca213eaff1c7424 */ /* 0x000fe200078e00ff */
[----:B------:R-:W-:Y:S01]  /*2a20*/  MOV R29, 0x3e928af3 ;  /* 0x3e928af3001d7802 */ /* 0x000fe20000000f00 */
[----:B------:R-:W-:-:S05]  /*2a30*/  UMOV UR9, 0x3e5ade15 ;  /* 0x3e5ade1500097882 */ /* 0x000fca0000000000 */
[----:B------:R-:W-:Y:S01]  /*2a40*/  DFMA R28, R26, UR8, R28 ;  /* 0x000000081a1c7c2b */ /* 0x000fe2000800001c */
[----:B------:R-:W-:Y:S01]  /*2a50*/  UMOV UR8, 0x62401315 ;  /* 0x6240131500087882 */ /* 0x000fe20000000000 */
[----:B------:R-:W-:-:S06]  /*2a60*/  UMOV UR9, 0x3ec71dee ;  /* 0x3ec71dee00097882 */ /* 0x000fcc0000000000 */
[----:B------:R-:W-:Y:S01]  /*2a70*/  DFMA R28, R26, R28, UR8 ;  /* 0x000000081a1c7e2b */ /* 0x000fe2000800001c */
        /* <DEDUP_REMOVED lines=20> */
[----:B------:R-:W-:-:S08]  /*2bc0*/  DFMA R28, R26, R28, UR8 ;  /* 0x000000081a1c7e2b */ /* 0x000fd0000800001c */
[----:B------:R-:W-:-:S08]  /*2bd0*/  DFMA R28, R26, R28, 1 ;  /* 0x3ff000001a1c742b */ /* 0x000fd0000000001c */
[----:B------:R-:W-:-:S10]  /*2be0*/  DFMA R26, R26, R28, 1 ;  /* 0x3ff000001a1a742b */ /* 0x000fd4000000001c */
[----:B------:R-:W-:Y:S02]  /*2bf0*/  IMAD R21, R22, 0x100000, R27 ;  /* 0x0010000016157824 */ /* 0x000fe400078e021b */
[----:B------:R-:W-:Y:S01]  /*2c00*/  IMAD.MOV.U32 R20, RZ, RZ, R26 ;  /* 0x000000ffff147224 */ /* 0x000fe200078e001a */
[----:B------:R-:W-:Y:S06]  /*2c10*/  @!P1 BRA `(.L_x_49) ;  /* 0x0000000000309947 */ /* 0x000fec0003800000 */
[----:B------:R-:W-:Y:S01]  /*2c20*/  FSETP.GEU.AND P2, PT, |R25|, 4.2275390625, PT ;  /* 0x408748001900780b */ /* 0x000fe20003f4e200 */
[C---:B------:R-:W-:Y:S02]  /*2c30*/  DADD R28, R24.reuse, +INF ;  /* 0x7ff00000181c7429 */ /* 0x040fe40000000000 */
[----:B------:R-:W-:-:S08]  /*2c40*/  DSETP.GEU.AND P1, PT, R24, RZ, PT ;  /* 0x000000ff1800722a */ /* 0x000fd00003f2e000 */
[----:B------:R-:W-:Y:S02]  /*2c50*/  FSEL R21, R29, RZ, P1 ;  /* 0x000000ff1d157208 */ /* 0x000fe40000800000 */
[----:B------:R-:W-:-:S04]  /*2c60*/  @!P2 LEA.HI R20, R22, R22, RZ, 0x1 ;  /* 0x000000161614a211 */ /* 0x000fc800078f08ff */
[----:B------:R-:W-:Y:S02]  /*2c70*/  @!P2 SHF.R.S32.HI R23, RZ, 0x1, R20 ;  /* 0x00000001ff17a819 */ /* 0x000fe40000011414 */
[----:B------:R-:W-:-:S03]  /*2c80*/  FSEL R20, R28, RZ, P1 ;  /* 0x000000ff1c147208 */ /* 0x000fc60000800000 */
[----:B------:R-:W-:Y:S02]  /*2c90*/  @!P2 IMAD.IADD R22, R22, 0x1, -R23 ;  /* 0x000000011616a824 */ /* 0x000fe400078e0a17 */
[----:B------:R-:W-:-:S03]  /*2ca0*/  @!P2 IMAD R27, R23, 0x100000, R27 ;  /* 0x00100000171ba824 */ /* 0x000fc600078e021b */
[----:B------:R-:W-:Y:S01]  /*2cb0*/  @!P2 LEA R23, R22, 0x3ff00000, 0x14 ;  /* 0x3ff000001617a811 */ /* 0x000fe200078ea0ff */
[----:B------:R-:W-:-:S06]  /*2cc0*/  @!P2 IMAD.MOV.U32 R22, RZ, RZ, RZ ;  /* 0x000000ffff16a224 */ /* 0x000fcc00078e00ff */
[----:B------:R-:W-:-:S11]  /*2cd0*/  @!P2 DMUL R20, R26, R22 ;  /* 0x000000161a14a228 */ /* 0x000fd60000000000 */
.L_x_49:
[----:B------:R-:W-:Y:S01]  /*2ce0*/  DFMA R42, R42, R20, R20 ;  /* 0x000000142a2a722b */ /* 0x000fe20000000014 */
[----:B------:R-:W-:Y:S01]  /*2cf0*/  IMAD.MOV.U32 R22, RZ, RZ, R0 ;  /* 0x000000ffff167224 */ /* 0x000fe200078e0000 */
[----:B------:R-:W-:Y:S01]  /*2d00*/  DSETP.NEU.AND P1, PT, |R20|, +INF , PT ;  /* 0x7ff000001400742a */ /* 0x000fe20003f2d200 */
[----:B------:R-:W-:-:S07]  /*2d10*/  IMAD.MOV.U32 R23, RZ, RZ, 0x0 ;  /* 0x00000000ff177424 */ /* 0x000fce00078e00ff */
[----:B------:R-:W-:Y:S02]  /*2d20*/  FSEL R20, R20, R42, !P1 ;  /* 0x0000002a14147208 */ /* 0x000fe40004800000 */
[----:B------:R-:W-:Y:S01]  /*2d30*/  FSEL R21, R21, R43, !P1 ;  /* 0x0000002b15157208 */ /* 0x000fe20004800000 */
[----:B------:R-:W-:Y:S06]  /*2d40*/  RET.REL.NODEC R22 `(_Z6newPosPiS_PdS0_S0_) ;  /* 0xffffffd016ac7950 */ /* 0x000fec0003c3ffff */
.L_x_50:
[----:B------:R-:W-:-:S00]  /*2d50*/  BRA `(.L_x_50) ;  /* 0xfffffffc00fc7947 */ /* 0x000fc0000383ffff */
[----:B------:R-:W-:-:S00]  /*2d60*/  NOP ;  /* 0x0000000000007918 */ /* 0x000fc00000000000 */
        /* <DEDUP_REMOVED lines=9> */
.L_x_53:


//--------------------- .nv.shared.reserved.0     --------------------------
	.section	.nv.shared.reserved.0,"aw",@nobits
	.weak		__nv_reservedSMEM_offset_0_alias
	.size		__nv_reservedSMEM_offset_0_alias, 0, 64
	.other		__nv_reservedSMEM_offset_0_alias,@"STO_CUDA_RESERVED_SHARED STV_DEFAULT"
__nv_reservedSMEM_offset_0_alias:
	.zero		0
	.zero		64


//--------------------- .nv.constant0._Z6newPosPiS_PdS0_S0_ --------------------------
	.section	.nv.constant0._Z6newPosPiS_PdS0_S0_,"a",@progbits
	.sectionflags	@""
	.align	4
.nv.constant0._Z6newPosPiS_PdS0_S0_:
	.zero		936


//--------------------- SYMBOLS --------------------------

	.type		.nv.reservedSmem.offset0,@object
	.size		.nv.reservedSmem.offset0,0x4
